	.target	sm_100a

	.elftype	@"ET_EXEC"


//--------------------- .note.nv.tkinfo           --------------------------
	.section	.note.nv.tkinfo,"",@"SHT_NOTE"
	.sectionflags	@"SHF_NOTE_NV_TKINFO"
	.tkinfo
        /*0018*/ 	.word	0x00000081
        /*0030*/ 	.string	""
        /*0030*/ 	.string	"ptxas-blackwell"
        /*0030*/ 	.string	"Cuda compilation tools, release 12.9, V12.9.86"
        /*0030*/ 	.string	"Build cuda_12.9.r12.9/compiler.36037853_0"
        /*0030*/ 	.string	"-v  -suppress-debug-info  -lineinfo  -arch sm_100a "



//--------------------- .note.nv.cuver            --------------------------
	.section	.note.nv.cuver,"",@"SHT_NOTE"
	.sectionflags	@"SHF_NOTE_NV_CUVER"
        /*0018*/ 	.short	0x0001
        /*001a*/ 	.short	0x0064
        /*001c*/ 	.short	0x0001
        /*001e*/ 	.short	0x0000
        /*0020*/ 	.short	0x0001
        /*0022*/ 	.short	0x0000


//--------------------- .nv.info                  --------------------------
	.section	.nv.info,"",@"SHT_CUDA_INFO"
	.align	4


	//----- nvinfo : EIATTR_REGCOUNT
	.align		4
        /*0000*/ 	.byte	0x04, 0x2f
        /*0002*/ 	.short	(.L_4 - .L_3)
	.align		4
.L_3:
        /*0004*/ 	.word	index@(gluon_tcgen05)
        /*0008*/ 	.word	0x00000027


	//----- nvinfo : EIATTR_FRAME_SIZE
	.align		4
.L_4:
        /*000c*/ 	.byte	0x04, 0x11
        /*000e*/ 	.short	(.L_6 - .L_5)
	.align		4
.L_5:
        /*0010*/ 	.word	index@($__internal_2_$__cuda_sm10x_tcgen05_guardrail_trap_unallocated_columns_being_dealloced)
        /*0014*/ 	.word	0x00000000


	//----- nvinfo : EIATTR_FRAME_SIZE
	.align		4
.L_6:
        /*0018*/ 	.byte	0x04, 0x11
        /*001a*/ 	.short	(.L_8 - .L_7)
	.align		4
.L_7:
        /*001c*/ 	.word	index@($__internal_1_$__cuda_sm10x_tcgen05_guardrail_trap_phase_invalid_during_alloc)
        /*0020*/ 	.word	0x00000000


	//----- nvinfo : EIATTR_FRAME_SIZE
	.align		4
.L_8:
        /*0024*/ 	.byte	0x04, 0x11
        /*0026*/ 	.short	(.L_10 - .L_9)
	.align		4
.L_9:
        /*0028*/ 	.word	index@($__internal_0_$__cuda_sm10x_tcgen05_guardrail_trap_col_being_dealloced_not_returned_by_alloc)
        /*002c*/ 	.word	0x00000000


	//----- nvinfo : EIATTR_FRAME_SIZE
	.align		4
.L_10:
        /*0030*/ 	.byte	0x04, 0x11
        /*0032*/ 	.short	(.L_12 - .L_11)
	.align		4
.L_11:
        /*0034*/ 	.word	index@(gluon_tcgen05)
        /*0038*/ 	.word	0x00000000


	//----- nvinfo : EIATTR_MIN_STACK_SIZE
	.align		4
.L_12:
        /*003c*/ 	.byte	0x04, 0x12
        /*003e*/ 	.short	(.L_14 - .L_13)
	.align		4
.L_13:
        /*0040*/ 	.word	index@(gluon_tcgen05)
        /*0044*/ 	.word	0x00000000
.L_14:


//--------------------- .nv.info.gluon_tcgen05    --------------------------
	.section	.nv.info.gluon_tcgen05,"",@"SHT_CUDA_INFO"
	.sectionflags	@""
	.align	4


	//----- nvinfo : EIATTR_CUDA_API_VERSION
	.align		4
        /*0000*/ 	.byte	0x04, 0x37
        /*0002*/ 	.short	(.L_16 - .L_15)
.L_15:
        /*0004*/ 	.word	0x00000081


	//----- nvinfo : EIATTR_KPARAM_INFO
	.align		4
.L_16:
        /*0008*/ 	.byte	0x04, 0x17
        /*000a*/ 	.short	(.L_18 - .L_17)
.L_17:
        /*000c*/ 	.word	0x00000000
        /*0010*/ 	.short	0x000a
        /*0012*/ 	.short	0x0048
        /*0014*/ 	.byte	0x00, 0xf4, 0x21, 0x00


	//----- nvinfo : EIATTR_KPARAM_INFO
	.align		4
.L_18:
        /*0018*/ 	.byte	0x04, 0x17
        /*001a*/ 	.short	(.L_20 - .L_19)
.L_19:
        /*001c*/ 	.word	0x00000000
        /*0020*/ 	.short	0x0009
        /*0022*/ 	.short	0x0040
        /*0024*/ 	.byte	0x00, 0xf4, 0x21, 0x00


	//----- nvinfo : EIATTR_KPARAM_INFO
	.align		4
.L_20:
        /*0028*/ 	.byte	0x04, 0x17
        /*002a*/ 	.short	(.L_22 - .L_21)
.L_21:
        /*002c*/ 	.word	0x00000000
        /*0030*/ 	.short	0x0008
        /*0032*/ 	.short	0x0038
        /*0034*/ 	.byte	0x00, 0xf0, 0x21, 0x00


	//----- nvinfo : EIATTR_KPARAM_INFO
	.align		4
.L_22:
        /*0038*/ 	.byte	0x04, 0x17
        /*003a*/ 	.short	(.L_24 - .L_23)
.L_23:
        /*003c*/ 	.word	0x00000000
        /*0040*/ 	.short	0x0007
        /*0042*/ 	.short	0x0030
        /*0044*/ 	.byte	0x00, 0xf0, 0x21, 0x00


	//----- nvinfo : EIATTR_KPARAM_INFO
	.align		4
.L_24:
        /*0048*/ 	.byte	0x04, 0x17
        /*004a*/ 	.short	(.L_26 - .L_25)
.L_25:
        /*004c*/ 	.word	0x00000000
        /*0050*/ 	.short	0x0006
        /*0052*/ 	.short	0x0028
        /*0054*/ 	.byte	0x00, 0xf0, 0x21, 0x00


	//----- nvinfo : EIATTR_KPARAM_INFO
	.align		4
.L_26:
        /*0058*/ 	.byte	0x04, 0x17
        /*005a*/ 	.short	(.L_28 - .L_27)
.L_27:
        /*005c*/ 	.word	0x00000000
        /*0060*/ 	.short	0x0005
        /*0062*/ 	.short	0x0020
        /*0064*/ 	.byte	0x00, 0xf0, 0x11, 0x00


	//----- nvinfo : EIATTR_KPARAM_INFO
	.align		4
.L_28:
        /*0068*/ 	.byte	0x04, 0x17
        /*006a*/ 	.short	(.L_30 - .L_29)
.L_29:
        /*006c*/ 	.word	0x00000000
        /*0070*/ 	.short	0x0004
        /*0072*/ 	.short	0x001c
        /*0074*/ 	.byte	0x00, 0xf0, 0x11, 0x00


	//----- nvinfo : EIATTR_KPARAM_INFO
	.align		4
.L_30:
        /*0078*/ 	.byte	0x04, 0x17
        /*007a*/ 	.short	(.L_32 - .L_31)
.L_31:
        /*007c*/ 	.word	0x00000000
        /*0080*/ 	.short	0x0003
        /*0082*/ 	.short	0x0018
        /*0084*/ 	.byte	0x00, 0xf0, 0x11, 0x00


	//----- nvinfo : EIATTR_KPARAM_INFO
	.align		4
.L_32:
        /*0088*/ 	.byte	0x04, 0x17
        /*008a*/ 	.short	(.L_34 - .L_33)
.L_33:
        /*008c*/ 	.word	0x00000000
        /*0090*/ 	.short	0x0002
        /*0092*/ 	.short	0x0010
        /*0094*/ 	.byte	0x00, 0xf4, 0x21, 0x00


	//----- nvinfo : EIATTR_KPARAM_INFO
	.align		4
.L_34:
        /*0098*/ 	.byte	0x04, 0x17
        /*009a*/ 	.short	(.L_36 - .L_35)
.L_35:
        /*009c*/ 	.word	0x00000000
        /*00a0*/ 	.short	0x0001
        /*00a2*/ 	.short	0x0008
        /*00a4*/ 	.byte	0x00, 0xf4, 0x21, 0x00


	//----- nvinfo : EIATTR_KPARAM_INFO
	.align		4
.L_36:
        /*00a8*/ 	.byte	0x04, 0x17
        /*00aa*/ 	.short	(.L_38 - .L_37)
.L_37:
        /*00ac*/ 	.word	0x00000000
        /*00b0*/ 	.short	0x0000
        /*00b2*/ 	.short	0x0000
        /*00b4*/ 	.byte	0x00, 0xf4, 0x21, 0x00


	//----- nvinfo : EIATTR_AT_ENTRY_FRAGMENTS
	.align		4
.L_38:
        /*00b8*/ 	.byte	0x04, 0x4f
        /*00ba*/ 	.short	(.L_40 - .L_39)


	//   ....[0]....
.L_39:
        /*00bc*/ 	.word	0x00000004


	//----- nvinfo : EIATTR_RESERVED_SMEM_USED
	.align		4
.L_40:
        /*00c0*/ 	.byte	0x01, 0x41
	.zero		2


	//----- nvinfo : EIATTR_SPARSE_MMA_MASK
	.align		4
        /*00c4*/ 	.byte	0x03, 0x50
        /*00c6*/ 	.short	0x0000


	//----- nvinfo : EIATTR_TCGEN05_1CTA_USED
	.align		4
        /*00c8*/ 	.byte	0x01, 0x51
	.zero		2


	//----- nvinfo : EIATTR_MAXREG_COUNT
	.align		4
        /*00cc*/ 	.byte	0x03, 0x1b
        /*00ce*/ 	.short	0x00ff


	//----- nvinfo : EIATTR_NUM_BARRIERS
	.align		4
        /*00d0*/ 	.byte	0x02, 0x4c
        /*00d2*/ 	.byte	0x01
	.zero		1


	//----- nvinfo : EIATTR_INT_WARP_WIDE_INSTR_OFFSETS
	.align		4
        /*00d4*/ 	.byte	0x04, 0x31
        /*00d6*/ 	.short	(.L_42 - .L_41)


	//   ....[0]....
.L_41:
        /*00d8*/ 	.word	0x00001720


	//   ....[1]....
        /*00dc*/ 	.word	0x00001740


	//   ....[2]....
        /*00e0*/ 	.word	0x000017c0


	//   ....[3]....
        /*00e4*/ 	.word	0x00001bb0


	//   ....[4]....
        /*00e8*/ 	.word	0x00001c00


	//   ....[5]....
        /*00ec*/ 	.word	0x00001c10


	//   ....[6]....
        /*00f0*/ 	.word	0x00001c20


	//   ....[7]....
        /*00f4*/ 	.word	0x00002030


	//   ....[8]....
        /*00f8*/ 	.word	0x00002040


	//   ....[9]....
        /*00fc*/ 	.word	0x000021c0


	//   ....[10]....
        /*0100*/ 	.word	0x00002210


	//   ....[11]....
        /*0104*/ 	.word	0x00002220


	//   ....[12]....
        /*0108*/ 	.word	0x00002250


	//   ....[13]....
        /*010c*/ 	.word	0x00002700


	//   ....[14]....
        /*0110*/ 	.word	0x00002710


	//   ....[15]....
        /*0114*/ 	.word	0x00002ab0


	//   ....[16]....
        /*0118*/ 	.word	0x00002ac0


	//   ....[17]....
        /*011c*/ 	.word	0x00002e30


	//   ....[18]....
        /*0120*/ 	.word	0x00002e80


	//----- nvinfo : EIATTR_COOP_GROUP_MASK_REGIDS
	.align		4
.L_42:
        /*0124*/ 	.byte	0x04, 0x29
        /*0126*/ 	.short	(.L_44 - .L_43)


	//   ....[0]....
.L_43:
        /*0128*/ 	.word	0xffffffff


	//   ....[1]....
        /*012c*/ 	.word	0xffffffff


	//   ....[2]....
        /*0130*/ 	.word	0xffffffff


	//   ....[3]....
        /*0134*/ 	.word	0xffffffff


	//   ....[4]....
        /*0138*/ 	.word	0xffffffff


	//   ....[5]....
        /*013c*/ 	.word	0xffffffff


	//   ....[6]....
        /*0140*/ 	.word	0xffffffff


	//   ....[7]....
        /*0144*/ 	.word	0xffffffff


	//   ....[8]....
        /*0148*/ 	.word	0xffffffff


	//   ....[9]....
        /*014c*/ 	.word	0xffffffff


	//----- nvinfo : EIATTR_COOP_GROUP_INSTR_OFFSETS
	.align		4
.L_44:
        /*0150*/ 	.byte	0x04, 0x28
        /*0152*/ 	.short	(.L_46 - .L_45)


	//   ....[0]....
.L_45:
        /*0154*/ 	.word	0x00000050


	//   ....[1]....
        /*0158*/ 	.word	0x00000310


	//   ....[2]....
        /*015c*/ 	.word	0x00000500


	//   ....[3]....
        /*0160*/ 	.word	0x000009c0


	//   ....[4]....
        /*0164*/ 	.word	0x00000b00


	//   ....[5]....
        /*0168*/ 	.word	0x00000fb0


	//   ....[6]....
        /*016c*/ 	.word	0x000010f0


	//   ....[7]....
        /*0170*/ 	.word	0x000015e0


	//   ....[8]....
        /*0174*/ 	.word	0x00002cc0


	//   ....[9]....
        /*0178*/ 	.word	0x00002f30


	//----- nvinfo : EIATTR_VRC_CTA_INIT_COUNT
	.align		4
.L_46:
        /*017c*/ 	.byte	0x02, 0x4a
        /*017e*/ 	.byte	0x80
	.zero		1


	//----- nvinfo : EIATTR_MBARRIER_INSTR_OFFSETS
	.align		4
        /*0180*/ 	.byte	0x04, 0x39
        /*0182*/ 	.short	(.L_48 - .L_47)


	//   ....[0]....
.L_47:
        /*0184*/ 	.word	0x000017e0
        /*0188*/ 	.word	0x000000ff
        /*018c*/ 	.word	0x00020000
        /*0190*/ 	.short	0x0100
        /*0192*/ 	.byte	0x08
	.zero		1


	//   ....[1]....
        /*0194*/ 	.word	0x000017f0
        /*0198*/ 	.word	0x000000ff
        /*019c*/ 	.word	0x00020020
        /*01a0*/ 	.short	0x0100
        /*01a2*/ 	.byte	0x08
	.zero		1


	//   ....[2]....
        /*01a4*/ 	.word	0x000018a0
        /*01a8*/ 	.word	0x000000ff
        /*01ac*/ 	.word	0x00020008
        /*01b0*/ 	.short	0x0100
        /*01b2*/ 	.byte	0x08
	.zero		1


	//   ....[3]....
        /*01b4*/ 	.word	0x000018b0
        /*01b8*/ 	.word	0x000000ff
        /*01bc*/ 	.word	0x00020028
        /*01c0*/ 	.short	0x0100
        /*01c2*/ 	.byte	0x08
	.zero		1


	//   ....[4]....
        /*01c4*/ 	.word	0x00001990
        /*01c8*/ 	.word	0x000000ff
        /*01cc*/ 	.word	0x00020010
        /*01d0*/ 	.short	0x0100
        /*01d2*/ 	.byte	0x08
	.zero		1


	//   ....[5]....
        /*01d4*/ 	.word	0x000019a0
        /*01d8*/ 	.word	0x000000ff
        /*01dc*/ 	.word	0x00020030
        /*01e0*/ 	.short	0x0100
        /*01e2*/ 	.byte	0x08
	.zero		1


	//   ....[6]....
        /*01e4*/ 	.word	0x00001ab0
        /*01e8*/ 	.word	0x000000ff
        /*01ec*/ 	.word	0x00020018
        /*01f0*/ 	.short	0x0100
        /*01f2*/ 	.byte	0x08
	.zero		1


	//   ....[7]....
        /*01f4*/ 	.word	0x00001ac0
        /*01f8*/ 	.word	0x000000ff
        /*01fc*/ 	.word	0x00020038
        /*0200*/ 	.short	0x0100
        /*0202*/ 	.byte	0x08
	.zero		1


	//   ....[8]....
        /*0204*/ 	.word	0x00001cb0
        /*0208*/ 	.word	0x000000ff
        /*020c*/ 	.word	0x00020000
        /*0210*/ 	.short	0x010a
        /*0212*/ 	.byte	0x08
	.zero		1


	//   ....[9]....
        /*0214*/ 	.word	0x00002090
        /*0218*/ 	.word	0x000000ff
        /*021c*/ 	.word	0x00020020
        /*0220*/ 	.short	0x010a
        /*0222*/ 	.byte	0x08
	.zero		1


	//   ....[10]....
        /*0224*/ 	.word	0x000022c0
        /*0228*/ 	.word	0x000000ff
        /*022c*/ 	.word	0x00020000
        /*0230*/ 	.short	0x010a
        /*0232*/ 	.byte	0x23
	.zero		1


	//   ....[11]....
        /*0234*/ 	.word	0x00002750
        /*0238*/ 	.word	0x000000ff
        /*023c*/ 	.word	0x00020020
        /*0240*/ 	.short	0x010a
        /*0242*/ 	.byte	0x23
	.zero		1


	//   ....[12]....
        /*0244*/ 	.word	0x00002830
        /*0248*/ 	.word	0x000000ff
        /*024c*/ 	.word	0x00020000
        /*0250*/ 	.short	0x0108
        /*0252*/ 	.byte	0x08
	.zero		1


	//   ....[13]....
        /*0254*/ 	.word	0x00002840
        /*0258*/ 	.word	0x000000ff
        /*025c*/ 	.word	0x00020020
        /*0260*/ 	.short	0x0108
        /*0262*/ 	.byte	0x08
	.zero		1


	//   ....[14]....
        /*0264*/ 	.word	0x00002890
        /*0268*/ 	.word	0x000000ff
        /*026c*/ 	.word	0x00020008
        /*0270*/ 	.short	0x0108
        /*0272*/ 	.byte	0x08
	.zero		1


	//   ....[15]....
        /*0274*/ 	.word	0x000028a0
        /*0278*/ 	.word	0x000000ff
        /*027c*/ 	.word	0x00020028
        /*0280*/ 	.short	0x0108
        /*0282*/ 	.byte	0x08
	.zero		1


	//   ....[16]....
        /*0284*/ 	.word	0x000028f0
        /*0288*/ 	.word	0x000000ff
        /*028c*/ 	.word	0x00020010
        /*0290*/ 	.short	0x0108
        /*0292*/ 	.byte	0x08
	.zero		1


	//   ....[17]....
        /*0294*/ 	.word	0x00002900
        /*0298*/ 	.word	0x000000ff
        /*029c*/ 	.word	0x00020030
        /*02a0*/ 	.short	0x0108
        /*02a2*/ 	.byte	0x08
	.zero		1


	//   ....[18]....
        /*02a4*/ 	.word	0x00002950
        /*02a8*/ 	.word	0x000000ff
        /*02ac*/ 	.word	0x00020018
        /*02b0*/ 	.short	0x0108
        /*02b2*/ 	.byte	0x08
	.zero		1


	//   ....[19]....
        /*02b4*/ 	.word	0x00002960
        /*02b8*/ 	.word	0x000000ff
        /*02bc*/ 	.word	0x00020038
        /*02c0*/ 	.short	0x0108
        /*02c2*/ 	.byte	0x08
	.zero		1


	//   ....[20]....
        /*02c4*/ 	.word	0x00002f50
        /*02c8*/ 	.word	0x000000ff
        /*02cc*/ 	.word	0x00020000
        /*02d0*/ 	.short	0x010a
        /*02d2*/ 	.byte	0x08
	.zero		1


	//   ....[21]....
        /*02d4*/ 	.word	0x00002f80
        /*02d8*/ 	.word	0x000000ff
        /*02dc*/ 	.word	0x00020020
        /*02e0*/ 	.short	0x010a
        /*02e2*/ 	.byte	0x08
	.zero		1


	//   ....[22]....
        /*02e4*/ 	.word	0x00002fb0
        /*02e8*/ 	.word	0x000000ff
        /*02ec*/ 	.word	0x00020000
        /*02f0*/ 	.short	0x010a
        /*02f2*/ 	.byte	0x23
	.zero		1


	//   ....[23]....
        /*02f4*/ 	.word	0x00002fe0
        /*02f8*/ 	.word	0x000000ff
        /*02fc*/ 	.word	0x00020020
        /*0300*/ 	.short	0x010a
        /*0302*/ 	.byte	0x23
	.zero		1


	//----- nvinfo : EIATTR_NUM_MBARRIERS
	.align		4
.L_48:
        /*0304*/ 	.byte	0x03, 0x38
        /*0306*/ 	.short	0x0008


	//----- nvinfo : EIATTR_EXIT_INSTR_OFFSETS
	.align		4
        /*0308*/ 	.byte	0x04, 0x1c
        /*030a*/ 	.short	(.L_50 - .L_49)


	//   ....[0]....
.L_49:
        /*030c*/ 	.word	0x00002f40


	//----- nvinfo : EIATTR_REQNTID
	.align		4
.L_50:
        /*0310*/ 	.byte	0x04, 0x10
        /*0312*/ 	.short	(.L_52 - .L_51)
.L_51:
        /*0314*/ 	.word	0x00000080
        /*0318*/ 	.word	0x00000001
        /*031c*/ 	.word	0x00000001


	//----- nvinfo : EIATTR_CRS_STACK_SIZE
	.align		4
.L_52:
        /*0320*/ 	.byte	0x04, 0x1e
        /*0322*/ 	.short	(.L_54 - .L_53)
.L_53:
        /*0324*/ 	.word	0x00000000


	//----- nvinfo : EIATTR_CBANK_PARAM_SIZE
	.align		4
.L_54:
        /*0328*/ 	.byte	0x03, 0x19
        /*032a*/ 	.short	0x0050


	//----- nvinfo : EIATTR_PARAM_CBANK
	.align		4
        /*032c*/ 	.byte	0x04, 0x0a
        /*032e*/ 	.short	(.L_56 - .L_55)
	.align		4
.L_55:
        /*0330*/ 	.word	index@(.nv.constant0.gluon_tcgen05)
        /*0334*/ 	.short	0x0380
        /*0336*/ 	.short	0x0050


	//----- nvinfo : EIATTR_SW_WAR
	.align		4
.L_56:
        /*0338*/ 	.byte	0x04, 0x36
        /*033a*/ 	.short	(.L_58 - .L_57)
.L_57:
        /*033c*/ 	.word	0x00000008
.L_58:


//--------------------- .nv.compat                --------------------------
	.section	.nv.compat,"",@"SHT_CUDA_COMPAT_INFO"
	.align	4
        /*0000*/ 	.byte	0x02, 0x02, 0x02, 0x00, 0x02, 0x05, 0x05, 0x00, 0x02, 0x03, 0x03, 0x00, 0x02, 0x06, 0x01, 0x00


//--------------------- .nv.callgraph             --------------------------
	.section	.nv.callgraph,"",@"SHT_CUDA_CALLGRAPH"
	.align	4
	.sectionentsize	8
	.align		4
        /*0000*/ 	.word	0x00000000
	.align		4
        /*0004*/ 	.word	0xffffffff
	.align		4
        /*0008*/ 	.word	0x00000000
	.align		4
        /*000c*/ 	.word	0xfffffffe
	.align		4
        /*0010*/ 	.word	0x00000000
	.align		4
        /*0014*/ 	.word	0xfffffffd
	.align		4
        /*0018*/ 	.word	0x00000000
	.align		4
        /*001c*/ 	.word	0xfffffffc


//--------------------- .text.gluon_tcgen05       --------------------------
	.section	.text.gluon_tcgen05,"ax",@progbits
	.align	128
        .global         gluon_tcgen05
        .type           gluon_tcgen05,@function
        .size           gluon_tcgen05,(.L_x_85 - gluon_tcgen05)
        .other          gluon_tcgen05,@"STO_CUDA_ENTRY STV_DEFAULT"
gluon_tcgen05:
.text.gluon_tcgen05:
[----:B------:R-:W1:Y:S01]  /*0000*/  LDC R1, c[0x0][0x37c] ;  /* 0x0000df00ff017b82 */ /* 0x000e620000000800 */
[----:B------:R-:W2:Y:S02]  /*0010*/  S2R R0, SR_TID.X ;  /* 0x0000000000007919 */ /* 0x000ea40000002100 */
[----:B--2---:R-:W-:-:S13]  /*0020*/  ISETP.GE.U32.AND P2, PT, R0, 0x20, PT ;  /* 0x000000200000780c */ /* 0x004fda0003f46070 */
[----:B------:R-:W-:Y:S05]  /*0030*/  @P2 BRA `(.L_x_0) ;  /* 0x0000000000b82947 */ /* 0x000fea0003800000 */
[----:B------:R-:W2:Y:S01]  /*0040*/  S2UR UR6, SR_CgaCtaId ;  /* 0x00000000000679c3 */ /* 0x000ea20000008800 */
[----:B------:R-:W-:Y:S01]  /*0050*/  NOP ;  /* 0x0000000000007918 */ /* 0x000fe20000000000 */
[----:B------:R-:W-:Y:S02]  /*0060*/  UMOV UR4, 0x40 ;  /* 0x0000004000047882 */ /* 0x000fe40000000000 */
[----:B--2---:R-:W-:-:S09]  /*0070*/  ULEA UR4, UR6, UR4, 0x18 ;  /* 0x0000000406047291 */ /* 0x004fd2000f8ec0ff */
[----:B------:R-:W2:Y:S01]  /*0080*/  LDS.U8 R2, [UR4] ;  /* 0x00000004ff027984 */ /* 0x000ea20008000000 */
[----:B------:R-:W-:Y:S02]  /*0090*/  UMOV UR4, 0x400 ;  /* 0x0000040000047882 */ /* 0x000fe40000000000 */
[----:B------:R-:W-:Y:S01]  /*00a0*/  ULEA UR4, UR6, UR4, 0x18 ;  /* 0x0000000406047291 */ /* 0x000fe2000f8ec0ff */
[----:B--2---:R-:W-:-:S13]  /*00b0*/  ISETP.NE.AND P0, PT, R2, RZ, PT ;  /* 0x000000ff0200720c */ /* 0x004fda0003f05270 */
[----:B------:R-:W-:Y:S05]  /*00c0*/  @P0 BRA `(.L_x_1) ;  /* 0x00000000007c0947 */ /* 0x000fea0003800000 */
[----:B------:R-:W-:-:S13]  /*00d0*/  ELECT P0, URZ, PT ;  /* 0x0000000000ff782f */ /* 0x000fda0003800000 */
[----:B------:R-:W-:Y:S05]  /*00e0*/  @!P0 BRA `(.L_x_2) ;  /* 0x0000000000848947 */ /* 0x000fea0003800000 */
[----:B------:R-:W-:Y:S01]  /*00f0*/  UMOV UR5, 0x2 ;  /* 0x0000000200057882 */ /* 0x000fe20000000000 */
[----:B------:R-:W-:Y:S02]  /*0100*/  IMAD.MOV.U32 R5, RZ, RZ, 0x1 ;  /* 0x00000001ff057424 */ /* 0x000fe400078e00ff */
[----:B------:R-:W-:Y:S02]  /*0110*/  IMAD.MOV.U32 R3, RZ, RZ, 0x3 ;  /* 0x00000003ff037424 */ /* 0x000fe400078e00ff */
[----:B------:R-:W-:Y:S04]  /*0120*/  DEPBAR.LE SB2, 0x36 ;  /* 0x0000ad800000791a */ /* 0x000fe80000000000 */
[----:B------:R-:W2:Y:S02]  /*0130*/  UTCATOMSWS.FIND_AND_SET.ALIGN UP0, UR5, UR5 ;  /* 0x00000005000575e3 */ /* 0x000ea40008000800 */
[----:B--2---:R-:W-:-:S04]  /*0140*/  PLOP3.LUT P0, PT, PT, PT, UP0, 0x80, 0x8 ;  /* 0x000000000008781c */ /* 0x004fc80003f0f008 */
[----:B------:R-:W-:-:S04]  /*0150*/  SEL R2, RZ, 0xffffffff, !P0 ;  /* 0xffffffffff027807 */ /* 0x000fc80004000000 */
[----:B------:R-:W-:Y:S01]  /*0160*/  ISETP.NE.AND P0, PT, R2, RZ, PT ;  /* 0x000000ff0200720c */ /* 0x000fe20003f05270 */
[----:B------:R-:W-:-:S12]  /*0170*/  IMAD.U32 R2, RZ, RZ, UR5 ;  /* 0x00000005ff027e24 */ /* 0x000fd8000f8e00ff */
[----:B------:R-:W-:Y:S05]  /*0180*/  @P0 BRA `(.L_x_3) ;  /* 0x0000000000240947 */ /* 0x000fea0003800000 */
.L_x_4:
[----:B------:R-:W-:Y:S05]  /*0190*/  NANOSLEEP 0x64 ;  /* 0x000000640000795d */ /* 0x000fea0003800000 */
[----:B------:R-:W-:-:S05]  /*01a0*/  UMOV UR5, 0x2 ;  /* 0x0000000200057882 */ /* 0x000fca0000000000 */
[----:B------:R-:W-:Y:S04]  /*01b0*/  DEPBAR.LE SB2, 0x36 ;  /* 0x0000ad800000791a */ /* 0x000fe80000000000 */
[----:B------:R-:W2:Y:S02]  /*01c0*/  UTCATOMSWS.FIND_AND_SET.ALIGN UP0, UR5, UR5 ;  /* 0x00000005000575e3 */ /* 0x000ea40008000800 */
[----:B--2---:R-:W-:-:S04]  /*01d0*/  PLOP3.LUT P0, PT, PT, PT, UP0, 0x80, 0x8 ;  /* 0x000000000008781c */ /* 0x004fc80003f0f008 */
[----:B------:R-:W-:-:S04]  /*01e0*/  SEL R2, RZ, 0xffffffff, !P0 ;  /* 0xffffffffff027807 */ /* 0x000fc80004000000 */
[----:B------:R-:W-:Y:S01]  /*01f0*/  ISETP.NE.AND P0, PT, R2, RZ, PT ;  /* 0x000000ff0200720c */ /* 0x000fe20003f05270 */
[----:B------:R-:W-:-:S12]  /*0200*/  IMAD.U32 R2, RZ, RZ, UR5 ;  /* 0x00000005ff027e24 */ /* 0x000fd8000f8e00ff */
[----:B------:R-:W-:Y:S05]  /*0210*/  @!P0 BRA `(.L_x_4) ;  /* 0xfffffffc00dc8947 */ /* 0x000fea000383ffff */
.L_x_3:
[C---:B------:R-:W-:Y:S01]  /*0220*/  VIADD R4, R2.reuse, 0x10 ;  /* 0x0000001002047836 */ /* 0x040fe20000000000 */
[----:B------:R-:W-:Y:S01]  /*0230*/  UMOV UR5, 0x50 ;  /* 0x0000005000057882 */ /* 0x000fe20000000000 */
[----:B------:R-:W-:Y:S01]  /*0240*/  SHF.L.U32 R3, R3, R2, RZ ;  /* 0x0000000203037219 */ /* 0x000fe200000006ff */
[----:B------:R-:W-:Y:S01]  /*0250*/  ULEA UR5, UR6, UR5, 0x18 ;  /* 0x0000000506057291 */ /* 0x000fe2000f8ec0ff */
[----:B------:R-:W-:Y:S01]  /*0260*/  IMAD.SHL.U32 R2, R2, 0x20, RZ ;  /* 0x0000002002027824 */ /* 0x000fe200078e00ff */
[----:B------:R-:W-:-:S04]  /*0270*/  SHF.L.U32 R4, R5, R4, RZ ;  /* 0x0000000405047219 */ /* 0x000fc800000006ff */
[----:B------:R-:W-:-:S05]  /*0280*/  LOP3.LUT R3, R4, R3, RZ, 0xfc, !PT ;  /* 0x0000000304037212 */ /* 0x000fca00078efcff */
[----:B------:R2:W-:Y:S04]  /*0290*/  ATOMS.OR RZ, [UR5], R3 ;  /* 0x00000003ffff798c */ /* 0x0005e8000b000005 */
[----:B------:R2:W-:Y:S01]  /*02a0*/  STS [UR4], R2 ;  /* 0x00000002ff007988 */ /* 0x0005e20008000804 */
[----:B------:R-:W-:Y:S05]  /*02b0*/  BRA `(.L_x_2) ;  /* 0x0000000000107947 */ /* 0x000fea0003800000 */
.L_x_1:
[----:B------:R-:W-:Y:S01]  /*02c0*/  IMAD.MOV.U32 R3, RZ, RZ, -0x1 ;  /* 0xffffffffff037424 */ /* 0x000fe200078e00ff */
[----:B------:R-:W-:-:S04]  /*02d0*/  MOV R2, 0x300 ;  /* 0x0000030000027802 */ /* 0x000fc80000000f00 */
[----:B------:R2:W-:Y:S03]  /*02e0*/  STS [UR4], R3 ;  /* 0x00000003ff007988 */ /* 0x0005e60008000804 */
[----:B-12---:R-:W-:Y:S05]  /*02f0*/  CALL.REL.NOINC `($__internal_1_$__cuda_sm10x_tcgen05_guardrail_trap_phase_invalid_during_alloc) ;  /* 0x0000002c00507944 */ /* 0x006fea0003c00000 */
.L_x_2:
[----:B------:R-:W-:Y:S05]  /*0300*/  WARPSYNC.ALL ;  /* 0x0000000000007948 */ /* 0x000fea0003800000 */
[----:B------:R-:W-:Y:S01]  /*0310*/  NOP ;  /* 0x0000000000007918 */ /* 0x000fe20000000000 */
.L_x_0:
[----:B------:R-:W3:Y:S08]  /*0320*/  S2UR UR4, SR_CgaCtaId ;  /* 0x00000000000479c3 */ /* 0x000ef00000008800 */
[----:B------:R-:W-:Y:S01]  /*0330*/  BAR.SYNC.DEFER_BLOCKING 0x0 ;  /* 0x0000000000007b1d */ /* 0x000fe20000010000 */
[----:B------:R-:W-:-:S05]  /*0340*/  LOP3.LUT R36, R0, 0x7f, RZ, 0xc0, !PT ;  /* 0x0000007f00247812 */ /* 0x000fca00078ec0ff */
[----:B------:R-:W-:Y:S02]  /*0350*/  UMOV UR8, 0x400 ;  /* 0x0000040000087882 */ /* 0x000fe40000000000 */
[----:B--2---:R-:W2:Y:S08]  /*0360*/  LDC R3, c[0x0][0x398] ;  /* 0x0000e600ff037b82 */ /* 0x004eb00000000800 */
[----:B------:R-:W4:Y:S01]  /*0370*/  LDC R6, c[0x0][0x3a0] ;  /* 0x0000e800ff067b82 */ /* 0x000f220000000800 */
[----:B---3--:R-:W-:-:S07]  /*0380*/  ULEA UR8, UR4, UR8, 0x18 ;  /* 0x0000000804087291 */ /* 0x008fce000f8ec0ff */
[----:B------:R-:W3:Y:S02]  /*0390*/  S2UR UR16, SR_CTAID.Y ;  /* 0x00000000001079c3 */ /* 0x000ee40000002600 */
[----:B------:R-:W5:Y:S06]  /*03a0*/  LDS R4, [UR8] ;  /* 0x00000008ff047984 */ /* 0x000f6c0008000800 */
[----:B------:R-:W-:Y:S06]  /*03b0*/  BAR.SYNC.DEFER_BLOCKING 0x0 ;  /* 0x0000000000007b1d */ /* 0x000fec0000010000 */
[----:B------:R-:W-:Y:S05]  /*03c0*/  @P2 BRA `(.L_x_5) ;  /* 0x0000000000182947 */ /* 0x000fea0003800000 */
[----:B------:R-:W-:Y:S01]  /*03d0*/  ELECT P0, URZ, PT ;  /* 0x0000000000ff782f */ /* 0x000fe20003800000 */
[----:B------:R-:W-:Y:S01]  /*03e0*/  IMAD.MOV.U32 R2, RZ, RZ, 0x1 ;  /* 0x00000001ff027424 */ /* 0x000fe200078e00ff */
[----:B------:R-:W-:Y:S01]  /*03f0*/  UMOV UR5, 0x40 ;  /* 0x0000004000057882 */ /* 0x000fe20000000000 */
[----:B------:R-:W-:Y:S01]  /*0400*/  UVIRTCOUNT.DEALLOC.SMPOOL 0x80 ;  /* 0x000000800000784c */ /* 0x000fe20000000000 */
[----:B------:R-:W-:-:S09]  /*0410*/  ULEA UR5, UR4, UR5, 0x18 ;  /* 0x0000000504057291 */ /* 0x000fd2000f8ec0ff */
[----:B------:R5:W-:Y:S03]  /*0420*/  @P0 STS.U8 [UR5], R2 ;  /* 0x00000002ff000988 */ /* 0x000be60008000005 */
.L_x_5:
[----:B------:R-:W5:Y:S01]  /*0430*/  S2UR UR4, SR_CTAID.Z ;  /* 0x00000000000479c3 */ /* 0x000f620000002700 */
[----:B------:R-:W4:Y:S01]  /*0440*/  LDCU UR5, c[0x0][0x370] ;  /* 0x00006e00ff0577ac */ /* 0x000f220008000800 */
[C---:B------:R-:W-:Y:S01]  /*0450*/  ISETP.GE.U32.AND P0, PT, R36.reuse, 0x20, PT ;  /* 0x000000202400780c */ /* 0x040fe20003f06070 */
[----:B--2--5:R-:W-:Y:S01]  /*0460*/  VIADD R2, R3, 0xffffffff ;  /* 0xffffffff03027836 */ /* 0x024fe20000000000 */
[C---:B------:R-:W-:Y:S01]  /*0470*/  ISETP.NE.U32.AND P3, PT, R36.reuse, RZ, PT ;  /* 0x000000ff2400720c */ /* 0x040fe20003f65070 */
[----:B------:R-:W2:Y:S01]  /*0480*/  LDCU UR6, c[0x0][0x374] ;  /* 0x00006e80ff0677ac */ /* 0x000ea20008000800 */
[----:B------:R-:W-:Y:S01]  /*0490*/  LEA R10, R36, UR8, 0x2 ;  /* 0x00000008240a7c11 */ /* 0x000fe2000f8e10ff */
[----:B----4-:R-:W-:Y:S01]  /*04a0*/  VIADD R11, R6, 0xffffffff ;  /* 0xffffffff060b7836 */ /* 0x010fe20000000000 */
[----:B------:R-:W4:Y:S01]  /*04b0*/  S2UR UR13, SR_CTAID.X ;  /* 0x00000000000d79c3 */ /* 0x000f220000002500 */
[----:B------:R-:W5:Y:S01]  /*04c0*/  LDCU.64 UR14, c[0x0][0x3c0] ;  /* 0x00007800ff0e77ac */ /* 0x000f620008000a00 */
[----:B------:R-:W-:Y:S01]  /*04d0*/  R2UR UR12, R4 ;  /* 0x00000000040c72ca */ /* 0x000fe200000e0000 */
[----:B------:R-:W-:Y:S04]  /*04e0*/  BSSY.RECONVERGENT B0, `(.L_x_6) ;  /* 0x0000011000007945 */ /* 0x000fe80003800200 */
[----:B------:R3:W-:Y:S01]  /*04f0*/  @!P0 STS [R10], RZ ;  /* 0x000000ff0a008388 */ /* 0x0007e20000000800 */
[----:B------:R-:W-:-:S03]  /*0500*/  NOP ;  /* 0x0000000000007918 */ /* 0x000fc60000000000 */
[----:B------:R3:W-:Y:S02]  /*0510*/  @!P3 STS [UR8+0x24], R2 ;  /* 0x00002402ff00b988 */ /* 0x0007e40008000808 */
[----:B--23--:R-:W-:Y:S02]  /*0520*/  UIMAD UR4, UR4, UR6, UR16 ;  /* 0x00000006040472a4 */ /* 0x00cfe4000f8e0210 */
[----:B------:R2:W-:Y:S02]  /*0530*/  @!P3 STS [UR8+0x20], R11 ;  /* 0x0000200bff00b988 */ /* 0x0005e40008000808 */
[----:B----4-:R-:W-:-:S04]  /*0540*/  UIMAD UR4, UR4, UR5, UR13 ;  /* 0x00000005040472a4 */ /* 0x010fc8000f8e020d */
[----:B------:R-:W-:-:S04]  /*0550*/  UIMAD UR4, UR4, 0x180, URZ ;  /* 0x00000180040478a4 */ /* 0x000fc8000f8e02ff */
[----:B-----5:R-:W-:-:S04]  /*0560*/  UIADD3 UR10, UP0, UPT, UR4, UR14, URZ ;  /* 0x0000000e040a7290 */ /* 0x020fc8000ff1e0ff */
[----:B------:R-:W-:Y:S01]  /*0570*/  ULEA.HI.X.SX32 UR11, UR4, UR15, 0x1, UP0 ;  /* 0x0000000f040b7291 */ /* 0x000fe200080f0eff */
[----:B--2---:R-:W-:Y:S11]  /*0580*/  @P3 BRA `(.L_x_7) ;  /* 0x0000000000183947 */ /* 0x004ff60003800000 */
[----:B------:R-:W2:Y:S01]  /*0590*/  LDS R3, [UR8+0x8] ;  /* 0x00000808ff037984 */ /* 0x000ea20008000800 */
[----:B------:R-:W3:Y:S01]  /*05a0*/  LDC.64 R8, c[0x0][0x380] ;  /* 0x0000e000ff087b82 */ /* 0x000ee20000000a00 */
[----:B------:R-:W-:Y:S02]  /*05b0*/  IMAD.MOV.U32 R4, RZ, RZ, 0x70 ;  /* 0x00000070ff047424 */ /* 0x000fe400078e00ff */
[----:B---3--:R3:W-:Y:S03]  /*05c0*/  STS.64 [UR8], R8 ;  /* 0x00000008ff007988 */ /* 0x0087e60008000a08 */
[----:B--2---:R-:W-:-:S05]  /*05d0*/  LOP3.LUT R3, R3, 0x10, R4, 0xd8, !PT ;  /* 0x0000001003037812 */ /* 0x004fca00078ed804 */
[----:B------:R3:W-:Y:S02]  /*05e0*/  STS [UR8+0x8], R3 ;  /* 0x00000803ff007988 */ /* 0x0007e40008000808 */
.L_x_7:
[----:B------:R-:W-:Y:S05]  /*05f0*/  BSYNC.RECONVERGENT B0 ;  /* 0x0000000000007941 */ /* 0x000fea0003800200 */
.L_x_6:
[----:B------:R-:W-:Y:S04]  /*0600*/  BSSY.RECONVERGENT B0, `(.L_x_8) ;  /* 0x000000a000007945 */ /* 0x000fe80003800200 */
[----:B------:R-:W-:Y:S05]  /*0610*/  @P3 BRA `(.L_x_9) ;  /* 0x0000000000203947 */ /* 0x000fea0003800000 */
[----:B---3--:R-:W2:Y:S01]  /*0620*/  LDS R3, [UR8+0x34] ;  /* 0x00003408ff037984 */ /* 0x008ea20008000800 */
[----:B------:R-:W-:Y:S02]  /*0630*/  IMAD.MOV.U32 R4, RZ, RZ, 0x3f000000 ;  /* 0x3f000000ff047424 */ /* 0x000fe400078e00ff */
[----:B------:R-:W-:Y:S01]  /*0640*/  @!P3 IMAD.MOV.U32 R5, RZ, RZ, 0x3f ;  /* 0x0000003fff05b424 */ /* 0x000fe200078e00ff */
[----:B------:R-:W3:Y:S02]  /*0650*/  @!P3 LDS R8, [UR8+0x38] ;  /* 0x00003808ff08b984 */ /* 0x000ee40008000800 */
[----:B--2---:R-:W-:Y:S02]  /*0660*/  LOP3.LUT R3, R3, 0xff000000, R4, 0xb8, !PT ;  /* 0xff00000003037812 */ /* 0x004fe400078eb804 */
[----:B---3--:R-:W-:-:S03]  /*0670*/  @!P3 LOP3.LUT R4, R8, 0xff, R5, 0xb8, !PT ;  /* 0x000000ff0804b812 */ /* 0x008fc600078eb805 */
[----:B------:R2:W-:Y:S04]  /*0680*/  STS [UR8+0x34], R3 ;  /* 0x00003403ff007988 */ /* 0x0005e80008000808 */
[----:B------:R2:W-:Y:S02]  /*0690*/  @!P3 STS [UR8+0x38], R4 ;  /* 0x00003804ff00b988 */ /* 0x0005e40008000808 */
.L_x_9:
[----:B------:R-:W-:Y:S05]  /*06a0*/  BSYNC.RECONVERGENT B0 ;  /* 0x0000000000007941 */ /* 0x000fea0003800200 */
.L_x_8:
[----:B------:R-:W-:Y:S04]  /*06b0*/  BSSY.RECONVERGENT B0, `(.L_x_10) ;  /* 0x000000e000007945 */ /* 0x000fe80003800200 */
[----:B------:R-:W-:Y:S05]  /*06c0*/  @P3 BRA `(.L_x_11) ;  /* 0x0000000000303947 */ /* 0x000fea0003800000 */
[----:B--2---:R-:W2:Y:S01]  /*06d0*/  LDS R4, [UR8+0x34] ;  /* 0x00003408ff047984 */ /* 0x004ea20008000800 */
[----:B------:R-:W4:Y:S03]  /*06e0*/  LDC.64 R12, c[0x0][0x3a8] ;  /* 0x0000ea00ff0c7b82 */ /* 0x000f260000000a00 */
[----:B---3--:R-:W3:Y:S01]  /*06f0*/  LDS R3, [UR8+0x1c] ;  /* 0x00001c08ff037984 */ /* 0x008ee20008000800 */
[C---:B----4-:R-:W-:Y:S01]  /*0700*/  SHF.L.U64.HI R8, R12.reuse, 0x1, R13 ;  /* 0x000000010c087819 */ /* 0x050fe2000001020d */
[----:B------:R-:W-:-:S03]  /*0710*/  IMAD.SHL.U32 R5, R12, 0x2, RZ ;  /* 0x000000020c057824 */ /* 0x000fc600078e00ff */
[--C-:B------:R-:W-:Y:S02]  /*0720*/  SHF.R.U32.HI R12, RZ, 0x4, R8.reuse ;  /* 0x00000004ff0c7819 */ /* 0x100fe40000011608 */
[----:B------:R-:W-:-:S05]  /*0730*/  SHF.R.U64 R5, R5, 0x4, R8 ;  /* 0x0000000405057819 */ /* 0x000fca0000001208 */
[----:B------:R4:W-:Y:S01]  /*0740*/  STS [UR8+0xc], R5 ;  /* 0x00000c05ff007988 */ /* 0x0009e20008000808 */
[----:B--2---:R-:W-:Y:S02]  /*0750*/  LOP3.LUT R4, R4, 0x7, RZ, 0xb8, !PT ;  /* 0x0000000704047812 */ /* 0x004fe400078eb8ff */
[----:B---3--:R-:W-:-:S03]  /*0760*/  LOP3.LUT R3, R3, 0xf, R12, 0xb8, !PT ;  /* 0x0000000f03037812 */ /* 0x008fc600078eb80c */
[----:B------:R4:W-:Y:S04]  /*0770*/  STS [UR8+0x34], R4 ;  /* 0x00003404ff007988 */ /* 0x0009e80008000808 */
[----:B------:R4:W-:Y:S02]  /*0780*/  STS [UR8+0x1c], R3 ;  /* 0x00001c03ff007988 */ /* 0x0009e40008000808 */
.L_x_11:
[----:B------:R-:W-:Y:S05]  /*0790*/  BSYNC.RECONVERGENT B0 ;  /* 0x0000000000007941 */ /* 0x000fea0003800200 */
.L_x_10:
[----:B------:R-:W-:Y:S04]  /*07a0*/  BSSY.RECONVERGENT B1, `(.L_x_12) ;  /* 0x000001a000017945 */ /* 0x000fe80003800200 */
[----:B------:R-:W-:Y:S04]  /*07b0*/  BSSY.RELIABLE B0, `(.L_x_13) ;  /* 0x0000015000007945 */ /* 0x000fe80003800100 */
[----:B------:R-:W-:Y:S05]  /*07c0*/  @P3 BRA `(.L_x_14) ;  /* 0x0000000000203947 */ /* 0x000fea0003800000 */
[----:B--234-:R-:W2:Y:S02]  /*07d0*/  LDS R3, [UR8+0x34] ;  /* 0x00003408ff037984 */ /* 0x01cea40008000800 */
[----:B--2---:R-:W-:-:S05]  /*07e0*/  LOP3.LUT R3, R3, 0x38, RZ, 0xb8, !PT ;  /* 0x0000003803037812 */ /* 0x004fca00078eb8ff */
[----:B------:R2:W-:Y:S01]  /*07f0*/  STS [UR8+0x34], R3 ;  /* 0x00003403ff007988 */ /* 0x0005e20008000808 */
[----:B------:R-:W-:Y:S05]  /*0800*/  @P3 BRA `(.L_x_15) ;  /* 0x0000000000203947 */ /* 0x000fea0003800000 */
[----:B--2---:R-:W2:Y:S01]  /*0810*/  LDS R3, [UR8+0x8] ;  /* 0x00000808ff037984 */ /* 0x004ea20008000800 */
[----:B------:R-:W-:-:S05]  /*0820*/  IMAD.MOV.U32 R4, RZ, RZ, 0x780 ;  /* 0x00000780ff047424 */ /* 0x000fca00078e00ff */
[----:B--2---:R-:W-:-:S05]  /*0830*/  LOP3.LUT R3, R3, 0x500, R4, 0xd8, !PT ;  /* 0x0000050003037812 */ /* 0x004fca00078ed804 */
[----:B------:R5:W-:Y:S02]  /*0840*/  STS [UR8+0x8], R3 ;  /* 0x00000803ff007988 */ /* 0x000be40008000808 */
.L_x_14:
[----:B------:R-:W-:Y:S05]  /*0850*/  @P3 BRA `(.L_x_16) ;  /* 0x0000000000283947 */ /* 0x000fea0003800000 */
[----:B--2345:R-:W2:Y:S02]  /*0860*/  LDS R3, [UR8+0x8] ;  /* 0x00000808ff037984 */ /* 0x03cea40008000800 */
[----:B--2---:R-:W-:-:S05]  /*0870*/  LOP3.LUT R3, R3, 0x1800, RZ, 0xb8, !PT ;  /* 0x0000180003037812 */ /* 0x004fca00078eb8ff */
[----:B------:R3:W-:Y:S02]  /*0880*/  STS [UR8+0x8], R3 ;  /* 0x00000803ff007988 */ /* 0x0007e40008000808 */
.L_x_15:
[----:B------:R-:W-:Y:S05]  /*0890*/  @P3 BREAK.RELIABLE B0 ;  /* 0x0000000000003942 */ /* 0x000fea0003800100 */
[----:B------:R-:W-:Y:S05]  /*08a0*/  @P3 BRA `(.L_x_17) ;  /* 0x0000000000243947 */ /* 0x000fea0003800000 */
[----:B------:R-:W4:Y:S01]  /*08b0*/  LDS R4, [UR8+0x8] ;  /* 0x00000808ff047984 */ /* 0x000f220008000800 */
[----:B--23--:R-:W-:-:S05]  /*08c0*/  IMAD.MOV.U32 R3, RZ, RZ, 0x6000 ;  /* 0x00006000ff037424 */ /* 0x00cfca00078e00ff */
[----:B----4-:R-:W-:-:S04]  /*08d0*/  LOP3.LUT R3, R4, 0x6000, R3, 0xd8, !PT ;  /* 0x0000600004037812 */ /* 0x010fc800078ed803 */
[----:B------:R-:W-:-:S05]  /*08e0*/  LOP3.LUT R3, R3, 0x400000, RZ, 0xb8, !PT ;  /* 0x0040000003037812 */ /* 0x000fca00078eb8ff */
[----:B------:R2:W-:Y:S02]  /*08f0*/  STS [UR8+0x8], R3 ;  /* 0x00000803ff007988 */ /* 0x0005e40008000808 */
.L_x_16:
[----:B------:R-:W-:Y:S05]  /*0900*/  BSYNC.RELIABLE B0 ;  /* 0x0000000000007941 */ /* 0x000fea0003800100 */
.L_x_13:
[----:B--2345:R-:W2:Y:S02]  /*0910*/  @!P3 LDS R3, [UR8+0x8] ;  /* 0x00000808ff03b984 */ /* 0x03cea40008000800 */
[----:B--2---:R-:W-:-:S05]  /*0920*/  @!P3 LOP3.LUT R3, R3, 0x8000, RZ, 0xb8, !PT ;  /* 0x000080000303b812 */ /* 0x004fca00078eb8ff */
[----:B------:R4:W-:Y:S02]  /*0930*/  @!P3 STS [UR8+0x8], R3 ;  /* 0x00000803ff00b988 */ /* 0x0009e40008000808 */
.L_x_17:
[----:B------:R-:W-:Y:S05]  /*0940*/  BSYNC.RECONVERGENT B1 ;  /* 0x0000000000017941 */ /* 0x000fea0003800200 */
.L_x_12:
[----:B------:R-:W-:Y:S05]  /*0950*/  WARPSYNC.ALL ;  /* 0x0000000000007948 */ /* 0x000fea0003800000 */
[----:B------:R-:W-:Y:S01]  /*0960*/  NOP ;  /* 0x0000000000007918 */ /* 0x000fe20000000000 */
[----:B--234-:R-:W2:Y:S02]  /*0970*/  LDC R3, c[0x0][0x39c] ;  /* 0x0000e700ff037b82 */ /* 0x01cea40000000800 */
[----:B--2---:R-:W-:Y:S01]  /*0980*/  VIADD R3, R3, 0xffffffff ;  /* 0xffffffff03037836 */ /* 0x004fe20000000000 */
[----:B------:R-:W-:Y:S06]  /*0990*/  @P0 BRA `(.L_x_18) ;  /* 0x0000000000300947 */ /* 0x000fec0003800000 */
[----:B------:R-:W2:Y:S01]  /*09a0*/  S2R R4, SR_LANEID ;  /* 0x0000000000047919 */ /* 0x000ea20000000000 */
[----:B------:R-:W-:Y:S05]  /*09b0*/  WARPSYNC.ALL ;  /* 0x0000000000007948 */ /* 0x000fea0003800000 */
[----:B------:R-:W-:Y:S01]  /*09c0*/  NOP ;  /* 0x0000000000007918 */ /* 0x000fe20000000000 */
[----:B--2---:R-:W-:-:S05]  /*09d0*/  IMAD.SHL.U32 R7, R4, 0x4, RZ ;  /* 0x0000000404077824 */ /* 0x004fca00078e00ff */
[----:B------:R-:W2:Y:S01]  /*09e0*/  LDS R9, [R7+UR8] ;  /* 0x0000000807097984 */ /* 0x000ea20008000800 */
[----:B------:R-:W-:-:S05]  /*09f0*/  IADD3 R4, P1, PT, R7, UR10, RZ ;  /* 0x0000000a07047c10 */ /* 0x000fca000ff3e0ff */
[----:B------:R-:W-:-:S05]  /*0a00*/  IMAD.X R5, RZ, RZ, UR11, P1 ;  /* 0x0000000bff057e24 */ /* 0x000fca00088e06ff */
[----:B--2---:R2:W3:Y:S01]  /*0a10*/  ATOMG.E.EXCH.STRONG.GPU PT, RZ, [R4], R9 ;  /* 0x0000000904ff73a8 */ /* 0x0044e200041ee100 */
[----:B------:R-:W-:-:S04]  /*0a20*/  DEPBAR {5,4,3,2,1,0} ;  /* 0x0000003f0000791a */ /* 0x000fc80000000000 */
[----:B------:R-:W4:Y:S02]  /*0a30*/  CCTL.E.C.LDCU.IV.DEEP [UR10] ;  /* 0x000000000a007540 */ /* 0x000f240009c08000 */
[----:B----4-:R2:W-:Y:S01]  /*0a40*/  UTMACCTL.IV [UR10] ;  /* 0x000000000a0079b9 */ /* 0x0105e20008000000 */
[----:B------:R-:W-:Y:S01]  /*0a50*/  NOP ;  /* 0x0000000000007918 */ /* 0x000fe20000000000 */
.L_x_18:
[----:B------:R-:W-:Y:S05]  /*0a60*/  @P0 BRA `(.L_x_19) ;  /* 0x00000000000c0947 */ /* 0x000fea0003800000 */
[----:B------:R0:W-:Y:S01]  /*0a70*/  UTMACMDFLUSH ;  /* 0x00000000000079b7 */ /* 0x0001e20000000000 */
[----:B------:R-:W-:Y:S05]  /*0a80*/  @P0 BRA `(.L_x_19) ;  /* 0x0000000000040947 */ /* 0x000fea0003800000 */
[----:B------:R-:W-:-:S04]  /*0a90*/  DEPBAR.LE SB0, 0x0 ;  /* 0x000080000000791a */ /* 0x000fc80000000000 */
.L_x_19:
[----:B------:R-:W-:Y:S05]  /*0aa0*/  WARPSYNC.ALL ;  /* 0x0000000000007948 */ /* 0x000fea0003800000 */
[----:B------:R-:W-:Y:S01]  /*0ab0*/  NOP ;  /* 0x0000000000007918 */ /* 0x000fe20000000000 */
[----:B---3--:R-:W-:Y:S06]  /*0ac0*/  BAR.SYNC.DEFER_BLOCKING 0x0 ;  /* 0x0000000000007b1d */ /* 0x008fec0000010000 */
[----:B------:R-:W-:Y:S02]  /*0ad0*/  BSSY.RECONVERGENT B1, `(.L_x_20) ;  /* 0x000000b000017945 */ /* 0x000fe40003800200 */
[----:B------:R-:W-:Y:S06]  /*0ae0*/  BAR.SYNC.DEFER_BLOCKING 0x0 ;  /* 0x0000000000007b1d */ /* 0x000fec0000010000 */
[----:B------:R3:W-:Y:S01]  /*0af0*/  @!P0 STS [R10], RZ ;  /* 0x000000ff0a008388 */ /* 0x0007e20000000800 */
[----:B------:R-:W-:Y:S01]  /*0b00*/  NOP ;  /* 0x0000000000007918 */ /* 0x000fe20000000000 */
[----:B------:R-:W-:Y:S05]  /*0b10*/  @P3 BRA `(.L_x_21) ;  /* 0x0000000000183947 */ /* 0x000fea0003800000 */
[----:B--2---:R-:W2:Y:S01]  /*0b20*/  LDS R4, [UR8+0x8] ;  /* 0x00000808ff047984 */ /* 0x004ea20008000800 */
[----:B------:R-:W4:Y:S01]  /*0b30*/  LDC.64 R8, c[0x0][0x388] ;  /* 0x0000e200ff087b82 */ /* 0x000f220000000a00 */
[----:B------:R-:W-:Y:S02]  /*0b40*/  IMAD.MOV.U32 R5, RZ, RZ, 0x70 ;  /* 0x00000070ff057424 */ /* 0x000fe400078e00ff */
[----:B----4-:R4:W-:Y:S03]  /*0b50*/  STS.64 [UR8], R8 ;  /* 0x00000008ff007988 */ /* 0x0109e60008000a08 */
[----:B--2---:R-:W-:-:S05]  /*0b60*/  LOP3.LUT R4, R4, 0x10, R5, 0xd8, !PT ;  /* 0x0000001004047812 */ /* 0x004fca00078ed805 */
[----:B------:R4:W-:Y:S02]  /*0b70*/  STS [UR8+0x8], R4 ;  /* 0x00000804ff007988 */ /* 0x0009e40008000808 */
.L_x_21:
[----:B--2---:R-:W-:Y:S05]  /*0b80*/  BSYNC.RECONVERGENT B1 ;  /* 0x0000000000017941 */ /* 0x004fea0003800200 */
.L_x_20:
[----:B------:R-:W-:Y:S04]  /*0b90*/  BSSY.RECONVERGENT B1, `(.L_x_22) ;  /* 0x000000a000017945 */ /* 0x000fe80003800200 */
[----:B------:R-:W-:Y:S05]  /*0ba0*/  @P3 BRA `(.L_x_23) ;  /* 0x0000000000203947 */ /* 0x000fea0003800000 */
[----:B----4-:R-:W2:Y:S01]  /*0bb0*/  LDS R4, [UR8+0x34] ;  /* 0x00003408ff047984 */ /* 0x010ea20008000800 */
[----:B------:R-:W-:Y:S02]  /*0bc0*/  IMAD.MOV.U32 R7, RZ, RZ, 0x3f000000 ;  /* 0x3f000000ff077424 */ /* 0x000fe400078e00ff */
[----:B------:R-:W-:Y:S01]  /*0bd0*/  @!P3 IMAD.MOV.U32 R5, RZ, RZ, 0x7f ;  /* 0x0000007fff05b424 */ /* 0x000fe200078e00ff */
[----:B------:R-:W4:Y:S02]  /*0be0*/  @!P3 LDS R8, [UR8+0x38] ;  /* 0x00003808ff08b984 */ /* 0x000f240008000800 */
[----:B--2---:R-:W-:Y:S02]  /*0bf0*/  LOP3.LUT R4, R4, 0xff000000, R7, 0xb8, !PT ;  /* 0xff00000004047812 */ /* 0x004fe400078eb807 */
[----:B----4-:R-:W-:-:S03]  /*0c00*/  @!P3 LOP3.LUT R5, R8, 0xff, R5, 0xb8, !PT ;  /* 0x000000ff0805b812 */ /* 0x010fc600078eb805 */
[----:B------:R2:W-:Y:S04]  /*0c10*/  STS [UR8+0x34], R4 ;  /* 0x00003404ff007988 */ /* 0x0005e80008000808 */
[----:B------:R2:W-:Y:S02]  /*0c20*/  @!P3 STS [UR8+0x38], R5 ;  /* 0x00003805ff00b988 */ /* 0x0005e40008000808 */
.L_x_23:
[----:B------:R-:W-:Y:S05]  /*0c30*/  BSYNC.RECONVERGENT B1 ;  /* 0x0000000000017941 */ /* 0x000fea0003800200 */
.L_x_22:
[----:B------:R-:W-:Y:S04]  /*0c40*/  BSSY.RECONVERGENT B1, `(.L_x_24) ;  /* 0x0000004000017945 */ /* 0x000fe80003800200 */
[----:B------:R-:W-:Y:S05]  /*0c50*/  @P3 BRA `(.L_x_25) ;  /* 0x0000000000083947 */ /* 0x000fea0003800000 */
[----:B------:R5:W-:Y:S04]  /*0c60*/  STS [UR8+0x24], R11 ;  /* 0x0000240bff007988 */ /* 0x000be80008000808 */
[----:B------:R5:W-:Y:S02]  /*0c70*/  STS [UR8+0x20], R3 ;  /* 0x00002003ff007988 */ /* 0x000be40008000808 */
.L_x_25:
[----:B------:R-:W-:Y:S05]  /*0c80*/  BSYNC.RECONVERGENT B1 ;  /* 0x0000000000017941 */ /* 0x000fea0003800200 */
.L_x_24:
[----:B------:R-:W-:Y:S04]  /*0c90*/  BSSY.RECONVERGENT B1, `(.L_x_26) ;  /* 0x000000e000017945 */ /* 0x000fe80003800200 */
[----:B------:R-:W-:Y:S05]  /*0ca0*/  @P3 BRA `(.L_x_27) ;  /* 0x0000000000303947 */ /* 0x000fea0003800000 */
[----:B--2---:R-:W2:Y:S01]  /*0cb0*/  LDS R5, [UR8+0x34] ;  /* 0x00003408ff057984 */ /* 0x004ea20008000800 */
[----:B------:R-:W3:Y:S03]  /*0cc0*/  LDC.64 R12, c[0x0][0x3b0] ;  /* 0x0000ec00ff0c7b82 */ /* 0x000ee60000000a00 */
[----:B----4-:R-:W4:Y:S01]  /*0cd0*/  LDS R4, [UR8+0x1c] ;  /* 0x00001c08ff047984 */ /* 0x010f220008000800 */
[C---:B---3--:R-:W-:Y:S01]  /*0ce0*/  SHF.L.U64.HI R8, R12.reuse, 0x1, R13 ;  /* 0x000000010c087819 */ /* 0x048fe2000001020d */
[----:B------:R-:W-:-:S03]  /*0cf0*/  IMAD.SHL.U32 R7, R12, 0x2, RZ ;  /* 0x000000020c077824 */ /* 0x000fc600078e00ff */
[--C-:B------:R-:W-:Y:S02]  /*0d00*/  SHF.R.U32.HI R9, RZ, 0x4, R8.reuse ;  /* 0x00000004ff097819 */ /* 0x100fe40000011608 */
[----:B------:R-:W-:-:S05]  /*0d10*/  SHF.R.U64 R7, R7, 0x4, R8 ;  /* 0x0000000407077819 */ /* 0x000fca0000001208 */
[----:B------:R3:W-:Y:S01]  /*0d20*/  STS [UR8+0xc], R7 ;  /* 0x00000c07ff007988 */ /* 0x0007e20008000808 */
[----:B--2---:R-:W-:Y:S02]  /*0d30*/  LOP3.LUT R5, R5, 0x7, RZ, 0xb8, !PT ;  /* 0x0000000705057812 */ /* 0x004fe400078eb8ff */
[----:B----4-:R-:W-:-:S03]  /*0d40*/  LOP3.LUT R4, R4, 0xf, R9, 0xb8, !PT ;  /* 0x0000000f04047812 */ /* 0x010fc600078eb809 */
[----:B------:R3:W-:Y:S04]  /*0d50*/  STS [UR8+0x34], R5 ;  /* 0x00003405ff007988 */ /* 0x0007e80008000808 */
[----:B------:R3:W-:Y:S02]  /*0d60*/  STS [UR8+0x1c], R4 ;  /* 0x00001c04ff007988 */ /* 0x0007e40008000808 */
.L_x_27:
[----:B------:R-:W-:Y:S05]  /*0d70*/  BSYNC.RECONVERGENT B1 ;  /* 0x0000000000017941 */ /* 0x000fea0003800200 */
.L_x_26:
        /* <DEDUP_REMOVED lines=11> */
.L_x_30:
[----:B------:R-:W-:Y:S05]  /*0e30*/  @P3 BRA `(.L_x_32) ;  /* 0x0000000000283947 */ /* 0x000fea0003800000 */
[----:B--234-:R-:W2:Y:S02]  /*0e40*/  LDS R4, [UR8+0x8] ;  /* 0x00000808ff047984 */ /* 0x01cea40008000800 */
[----:B--2---:R-:W-:-:S05]  /*0e50*/  LOP3.LUT R4, R4, 0x1800, RZ, 0xb8, !PT ;  /* 0x0000180004047812 */ /* 0x004fca00078eb8ff */
[----:B------:R3:W-:Y:S02]  /*0e60*/  STS [UR8+0x8], R4 ;  /* 0x00000804ff007988 */ /* 0x0007e40008000808 */
.L_x_31:
[----:B------:R-:W-:Y:S05]  /*0e70*/  @P3 BREAK.RELIABLE B1 ;  /* 0x0000000000013942 */ /* 0x000fea0003800100 */
[----:B------:R-:W-:Y:S05]  /*0e80*/  @P3 BRA `(.L_x_33) ;  /* 0x0000000000243947 */ /* 0x000fea0003800000 */
[----:B--23--:R-:W2:Y:S01]  /*0e90*/  LDS R4, [UR8+0x8] ;  /* 0x00000808ff047984 */ /* 0x00cea20008000800 */
[----:B------:R-:W-:-:S05]  /*0ea0*/  IMAD.MOV.U32 R5, RZ, RZ, 0x6000 ;  /* 0x00006000ff057424 */ /* 0x000fca00078e00ff */
[----:B--2---:R-:W-:-:S04]  /*0eb0*/  LOP3.LUT R4, R4, 0x6000, R5, 0xd8, !PT ;  /* 0x0000600004047812 */ /* 0x004fc800078ed805 */
[----:B------:R-:W-:-:S05]  /*0ec0*/  LOP3.LUT R4, R4, 0x400000, RZ, 0xb8, !PT ;  /* 0x0040000004047812 */ /* 0x000fca00078eb8ff */
[----:B------:R2:W-:Y:S02]  /*0ed0*/  STS [UR8+0x8], R4 ;  /* 0x00000804ff007988 */ /* 0x0005e40008000808 */
.L_x_32:
[----:B------:R-:W-:Y:S05]  /*0ee0*/  BSYNC.RELIABLE B1 ;  /* 0x0000000000017941 */ /* 0x000fea0003800100 */
.L_x_29:
[----:B--234-:R-:W2:Y:S02]  /*0ef0*/  @!P3 LDS R4, [UR8+0x8] ;  /* 0x00000808ff04b984 */ /* 0x01cea40008000800 */
[----:B--2---:R-:W-:-:S05]  /*0f00*/  @!P3 LOP3.LUT R4, R4, 0x8000, RZ, 0xb8, !PT ;  /* 0x000080000404b812 */ /* 0x004fca00078eb8ff */
[----:B------:R4:W-:Y:S02]  /*0f10*/  @!P3 STS [UR8+0x8], R4 ;  /* 0x00000804ff00b988 */ /* 0x0009e40008000808 */
.L_x_33:
[----:B------:R-:W-:Y:S05]  /*0f20*/  BSYNC.RECONVERGENT B2 ;  /* 0x0000000000027941 */ /* 0x000fea0003800200 */
.L_x_28:
[----:B------:R-:W-:Y:S05]  /*0f30*/  WARPSYNC.ALL ;  /* 0x0000000000007948 */ /* 0x000fea0003800000 */
[----:B------:R-:W-:Y:S01]  /*0f40*/  NOP ;  /* 0x0000000000007918 */ /* 0x000fe20000000000 */
[----:B------:R-:W-:-:S04]  /*0f50*/  UIADD3 UR5, UPT, UPT, UR4, 0x80, URZ ;  /* 0x0000008004057890 */ /* 0x000fc8000fffe0ff */
[----:B------:R-:W-:-:S04]  /*0f60*/  UIADD3 UR32, UP0, UPT, UR5, UR14, URZ ;  /* 0x0000000e05207290 */ /* 0x000fc8000ff1e0ff */
[----:B------:R-:W-:Y:S01]  /*0f70*/  ULEA.HI.X.SX32 UR33, UR5, UR15, 0x1, UP0 ;  /* 0x0000000f05217291 */ /* 0x000fe200080f0eff */
[----:B------:R-:W-:Y:S11]  /*0f80*/  @P0 BRA `(.L_x_34) ;  /* 0x0000000000300947 */ /* 0x000ff60003800000 */
[----:B--234-:R-:W2:Y:S01]  /*0f90*/  S2R R4, SR_LANEID ;  /* 0x0000000000047919 */ /* 0x01cea20000000000 */
        /* <DEDUP_REMOVED lines=11> */
.L_x_34:
[----:B------:R-:W-:Y:S05]  /*1050*/  @P0 BRA `(.L_x_35) ;  /* 0x00000000000c0947 */ /* 0x000fea0003800000 */
[----:B------:R0:W-:Y:S01]  /*1060*/  UTMACMDFLUSH ;  /* 0x00000000000079b7 */ /* 0x0001e20000000000 */
[----:B------:R-:W-:Y:S05]  /*1070*/  @P0 BRA `(.L_x_35) ;  /* 0x0000000000040947 */ /* 0x000fea0003800000 */
[----:B------:R-:W-:-:S04]  /*1080*/  DEPBAR.LE SB0, 0x0 ;  /* 0x000080000000791a */ /* 0x000fc80000000000 */
.L_x_35:
        /* <DEDUP_REMOVED lines=8> */
[----:B--2-4-:R-:W2:Y:S01]  /*1110*/  LDS R4, [UR8+0x8] ;  /* 0x00000808ff047984 */ /* 0x014ea20008000800 */
[----:B------:R-:W4:Y:S01]  /*1120*/  LDC.64 R8, c[0x0][0x390] ;  /* 0x0000e400ff087b82 */ /* 0x000f220000000a00 */
[----:B------:R-:W-:Y:S02]  /*1130*/  IMAD.MOV.U32 R5, RZ, RZ, 0x70 ;  /* 0x00000070ff057424 */ /* 0x000fe400078e00ff */
[----:B----4-:R4:W-:Y:S03]  /*1140*/  STS.64 [UR8], R8 ;  /* 0x00000008ff007988 */ /* 0x0109e60008000a08 */
[----:B--2---:R-:W-:-:S05]  /*1150*/  LOP3.LUT R4, R4, 0x10, R5, 0xd8, !PT ;  /* 0x0000001004047812 */ /* 0x004fca00078ed805 */
[----:B------:R4:W-:Y:S02]  /*1160*/  STS [UR8+0x8], R4 ;  /* 0x00000804ff007988 */ /* 0x0009e40008000808 */
.L_x_37:
[----:B--2---:R-:W-:Y:S05]  /*1170*/  BSYNC.RECONVERGENT B2 ;  /* 0x0000000000027941 */ /* 0x004fea0003800200 */
.L_x_36:
[----:B------:R-:W-:Y:S04]  /*1180*/  BSSY.RECONVERGENT B3, `(.L_x_38) ;  /* 0x0000011000037945 */ /* 0x000fe80003800200 */
[----:B------:R-:W-:Y:S04]  /*1190*/  BSSY.RELIABLE B2, `(.L_x_39) ;  /* 0x000000e000027945 */ /* 0x000fe80003800100 */
[----:B------:R-:W-:Y:S05]  /*11a0*/  @P3 BRA `(.L_x_40) ;  /* 0x0000000000243947 */ /* 0x000fea0003800000 */
[----:B----4-:R-:W2:Y:S01]  /*11b0*/  LDS R4, [UR8+0x34] ;  /* 0x00003408ff047984 */ /* 0x010ea20008000800 */
[----:B------:R-:W-:-:S05]  /*11c0*/  IMAD.MOV.U32 R5, RZ, RZ, 0x3f000000 ;  /* 0x3f000000ff057424 */ /* 0x000fca00078e00ff */
[----:B--2---:R-:W-:-:S05]  /*11d0*/  LOP3.LUT R4, R4, 0xff000000, R5, 0xb8, !PT ;  /* 0xff00000004047812 */ /* 0x004fca00078eb805 */
[----:B------:R2:W-:Y:S01]  /*11e0*/  STS [UR8+0x34], R4 ;  /* 0x00003404ff007988 */ /* 0x0005e20008000808 */
[----:B------:R-:W-:Y:S05]  /*11f0*/  @P3 BRA `(.L_x_41) ;  /* 0x00000000001c3947 */ /* 0x000fea0003800000 */
[----:B--2---:R-:W2:Y:S01]  /*1200*/  LDS R4, [UR8+0x38] ;  /* 0x00003808ff047984 */ /* 0x004ea20008000800 */
[----:B------:R-:W-:-:S05]  /*1210*/  IMAD.MOV.U32 R5, RZ, RZ, 0x3f ;  /* 0x0000003fff057424 */ /* 0x000fca00078e00ff */
[----:B--2---:R-:W-:-:S05]  /*1220*/  LOP3.LUT R4, R4, 0xff, R5, 0xb8, !PT ;  /* 0x000000ff04047812 */ /* 0x004fca00078eb805 */
[----:B------:R2:W-:Y:S02]  /*1230*/  STS [UR8+0x38], R4 ;  /* 0x00003804ff007988 */ /* 0x0005e40008000808 */
.L_x_40:
[----:B------:R-:W-:Y:S05]  /*1240*/  @P3 BREAK.RELIABLE B2 ;  /* 0x0000000000023942 */ /* 0x000fea0003800100 */
[----:B------:R-:W-:Y:S05]  /*1250*/  @P3 BRA `(.L_x_42) ;  /* 0x00000000000c3947 */ /* 0x000fea0003800000 */
[----:B------:R2:W-:Y:S02]  /*1260*/  STS [UR8+0x20], R3 ;  /* 0x00002003ff007988 */ /* 0x0005e40008000808 */
.L_x_41:
[----:B------:R-:W-:Y:S05]  /*1270*/  BSYNC.RELIABLE B2 ;  /* 0x0000000000027941 */ /* 0x000fea0003800100 */
.L_x_39:
[----:B------:R2:W-:Y:S02]  /*1280*/  @!P3 STS [UR8+0x24], R2 ;  /* 0x00002402ff00b988 */ /* 0x0005e40008000808 */
.L_x_42:
[----:B------:R-:W-:Y:S05]  /*1290*/  BSYNC.RECONVERGENT B3 ;  /* 0x0000000000037941 */ /* 0x000fea0003800200 */
.L_x_38:
[----:B------:R-:W-:Y:S05]  /*12a0*/  WARPSYNC.ALL ;  /* 0x0000000000007948 */ /* 0x000fea0003800000 */
[----:B------:R-:W-:Y:S01]  /*12b0*/  NOP ;  /* 0x0000000000007918 */ /* 0x000fe20000000000 */
[----:B------:R-:W-:Y:S04]  /*12c0*/  BSSY.RECONVERGENT B3, `(.L_x_43) ;  /* 0x000000e000037945 */ /* 0x000fe80003800200 */
[----:B------:R-:W-:Y:S05]  /*12d0*/  @P3 BRA `(.L_x_44) ;  /* 0x0000000000303947 */ /* 0x000fea0003800000 */
[----:B--2--5:R-:W2:Y:S01]  /*12e0*/  LDS R3, [UR8+0x34] ;  /* 0x00003408ff037984 */ /* 0x024ea20008000800 */
[----:B----4-:R-:W4:Y:S03]  /*12f0*/  LDC.64 R4, c[0x0][0x3b8] ;  /* 0x0000ee00ff047b82 */ /* 0x010f260000000a00 */
[----:B------:R-:W5:Y:S01]  /*1300*/  LDS R2, [UR8+0x1c] ;  /* 0x00001c08ff027984 */ /* 0x000f620008000800 */
[C---:B----4-:R-:W-:Y:S01]  /*1310*/  SHF.L.U64.HI R5, R4.reuse, 0x1, R5 ;  /* 0x0000000104057819 */ /* 0x050fe20000010205 */
[----:B------:R-:W-:-:S03]  /*1320*/  IMAD.SHL.U32 R4, R4, 0x2, RZ ;  /* 0x0000000204047824 */ /* 0x000fc600078e00ff */
[--C-:B------:R-:W-:Y:S02]  /*1330*/  SHF.R.U32.HI R7, RZ, 0x4, R5.reuse ;  /* 0x00000004ff077819 */ /* 0x100fe40000011605 */
[----:B------:R-:W-:-:S05]  /*1340*/  SHF.R.U64 R4, R4, 0x4, R5 ;  /* 0x0000000404047819 */ /* 0x000fca0000001205 */
[----:B------:R4:W-:Y:S01]  /*1350*/  STS [UR8+0xc], R4 ;  /* 0x00000c04ff007988 */ /* 0x0009e20008000808 */
[----:B--2---:R-:W-:Y:S02]  /*1360*/  LOP3.LUT R3, R3, 0x7, RZ, 0xb8, !PT ;  /* 0x0000000703037812 */ /* 0x004fe400078eb8ff */
[----:B-----5:R-:W-:-:S03]  /*1370*/  LOP3.LUT R2, R2, 0xf, R7, 0xb8, !PT ;  /* 0x0000000f02027812 */ /* 0x020fc600078eb807 */
[----:B------:R4:W-:Y:S04]  /*1380*/  STS [UR8+0x34], R3 ;  /* 0x00003403ff007988 */ /* 0x0009e80008000808 */
[----:B------:R4:W-:Y:S02]  /*1390*/  STS [UR8+0x1c], R2 ;  /* 0x00001c02ff007988 */ /* 0x0009e40008000808 */
.L_x_44:
[----:B------:R-:W-:Y:S05]  /*13a0*/  BSYNC.RECONVERGENT B3 ;  /* 0x0000000000037941 */ /* 0x000fea0003800200 */
.L_x_43:
[----:B------:R-:W-:Y:S04]  /*13b0*/  BSSY.RECONVERGENT B4, `(.L_x_45) ;  /* 0x000001a000047945 */ /* 0x000fe80003800200 */
[----:B------:R-:W-:Y:S04]  /*13c0*/  BSSY.RELIABLE B3, `(.L_x_46) ;  /* 0x0000015000037945 */ /* 0x000fe80003800100 */
[----:B------:R-:W-:Y:S05]  /*13d0*/  @P3 BRA `(.L_x_47) ;  /* 0x0000000000203947 */ /* 0x000fea0003800000 */
[----:B--2-4-:R-:W2:Y:S02]  /*13e0*/  LDS R2, [UR8+0x34] ;  /* 0x00003408ff027984 */ /* 0x014ea40008000800 */
[----:B--2---:R-:W-:-:S05]  /*13f0*/  LOP3.LUT R2, R2, 0x38, RZ, 0xb8, !PT ;  /* 0x0000003802027812 */ /* 0x004fca00078eb8ff */
[----:B------:R2:W-:Y:S01]  /*1400*/  STS [UR8+0x34], R2 ;  /* 0x00003402ff007988 */ /* 0x0005e20008000808 */
[----:B------:R-:W-:Y:S05]  /*1410*/  @P3 BRA `(.L_x_48) ;  /* 0x0000000000203947 */ /* 0x000fea0003800000 */
[----:B--2---:R-:W2:Y:S01]  /*1420*/  LDS R2, [UR8+0x8] ;  /* 0x00000808ff027984 */ /* 0x004ea20008000800 */
[----:B-----5:R-:W-:-:S05]  /*1430*/  IMAD.MOV.U32 R3, RZ, RZ, 0x780 ;  /* 0x00000780ff037424 */ /* 0x020fca00078e00ff */
[----:B--2---:R-:W-:-:S05]  /*1440*/  LOP3.LUT R2, R2, 0x500, R3, 0xd8, !PT ;  /* 0x0000050002027812 */ /* 0x004fca00078ed803 */
[----:B------:R2:W-:Y:S02]  /*1450*/  STS [UR8+0x8], R2 ;  /* 0x00000802ff007988 */ /* 0x0005e40008000808 */
.L_x_47:
[----:B------:R-:W-:Y:S05]  /*1460*/  @P3 BRA `(.L_x_49) ;  /* 0x0000000000283947 */ /* 0x000fea0003800000 */
[----:B--2-4-:R-:W2:Y:S02]  /*1470*/  LDS R2, [UR8+0x8] ;  /* 0x00000808ff027984 */ /* 0x014ea40008000800 */
[----:B--2---:R-:W-:-:S05]  /*1480*/  LOP3.LUT R2, R2, 0x1800, RZ, 0xb8, !PT ;  /* 0x0000180002027812 */ /* 0x004fca00078eb8ff */
[----:B------:R4:W-:Y:S02]  /*1490*/  STS [UR8+0x8], R2 ;  /* 0x00000802ff007988 */ /* 0x0009e40008000808 */
.L_x_48:
[----:B------:R-:W-:Y:S05]  /*14a0*/  @P3 BREAK.RELIABLE B3 ;  /* 0x0000000000033942 */ /* 0x000fea0003800100 */
[----:B------:R-:W-:Y:S05]  /*14b0*/  @P3 BRA `(.L_x_50) ;  /* 0x0000000000243947 */ /* 0x000fea0003800000 */
[----:B--2-4-:R-:W2:Y:S01]  /*14c0*/  LDS R2, [UR8+0x8] ;  /* 0x00000808ff027984 */ /* 0x014ea20008000800 */
[----:B-----5:R-:W-:-:S05]  /*14d0*/  IMAD.MOV.U32 R3, RZ, RZ, 0x6000 ;  /* 0x00006000ff037424 */ /* 0x020fca00078e00ff */
[----:B--2---:R-:W-:-:S04]  /*14e0*/  LOP3.LUT R2, R2, 0x6000, R3, 0xd8, !PT ;  /* 0x0000600002027812 */ /* 0x004fc800078ed803 */
[----:B------:R-:W-:-:S05]  /*14f0*/  LOP3.LUT R2, R2, 0x400000, RZ, 0xb8, !PT ;  /* 0x0040000002027812 */ /* 0x000fca00078eb8ff */
[----:B------:R2:W-:Y:S02]  /*1500*/  STS [UR8+0x8], R2 ;  /* 0x00000802ff007988 */ /* 0x0005e40008000808 */
.L_x_49:
[----:B------:R-:W-:Y:S05]  /*1510*/  BSYNC.RELIABLE B3 ;  /* 0x0000000000037941 */ /* 0x000fea0003800100 */
.L_x_46:
[----:B--2-4-:R-:W2:Y:S02]  /*1520*/  @!P3 LDS R2, [UR8+0x8] ;  /* 0x00000808ff02b984 */ /* 0x014ea40008000800 */
[----:B--2---:R-:W-:-:S05]  /*1530*/  @!P3 LOP3.LUT R2, R2, 0x8000, RZ, 0xb8, !PT ;  /* 0x000080000202b812 */ /* 0x004fca00078eb8ff */
[----:B------:R2:W-:Y:S02]  /*1540*/  @!P3 STS [UR8+0x8], R2 ;  /* 0x00000802ff00b988 */ /* 0x0005e40008000808 */
.L_x_50:
[----:B------:R-:W-:Y:S05]  /*1550*/  BSYNC.RECONVERGENT B4 ;  /* 0x0000000000047941 */ /* 0x000fea0003800200 */
.L_x_45:
[----:B------:R-:W-:Y:S05]  /*1560*/  WARPSYNC.ALL ;  /* 0x0000000000007948 */ /* 0x000fea0003800000 */
[----:B------:R-:W-:Y:S01]  /*1570*/  NOP ;  /* 0x0000000000007918 */ /* 0x000fe20000000000 */
[----:B------:R-:W-:-:S04]  /*1580*/  UIADD3 UR4, UPT, UPT, UR4, 0x100, URZ ;  /* 0x0000010004047890 */ /* 0x000fc8000fffe0ff */
[----:B------:R-:W-:-:S04]  /*1590*/  UIADD3 UR14, UP0, UPT, UR4, UR14, URZ ;  /* 0x0000000e040e7290 */ /* 0x000fc8000ff1e0ff */
[----:B------:R-:W-:Y:S01]  /*15a0*/  ULEA.HI.X.SX32 UR15, UR4, UR15, 0x1, UP0 ;  /* 0x0000000f040f7291 */ /* 0x000fe200080f0eff */
[----:B------:R-:W-:Y:S11]  /*15b0*/  @P0 BRA `(.L_x_51) ;  /* 0x0000000000300947 */ /* 0x000ff60003800000 */
[----:B--2-4-:R-:W2:Y:S01]  /*15c0*/  S2R R2, SR_LANEID ;  /* 0x0000000000027919 */ /* 0x014ea20000000000 */
[----:B------:R-:W-:Y:S05]  /*15d0*/  WARPSYNC.ALL ;  /* 0x0000000000007948 */ /* 0x000fea0003800000 */
[----:B------:R-:W-:Y:S01]  /*15e0*/  NOP ;  /* 0x0000000000007918 */ /* 0x000fe20000000000 */
[----:B--2---:R-:W-:-:S05]  /*15f0*/  IMAD.SHL.U32 R4, R2, 0x4, RZ ;  /* 0x0000000402047824 */ /* 0x004fca00078e00ff */
[----:B------:R-:W2:Y:S01]  /*1600*/  LDS R5, [R4+UR8] ;  /* 0x0000000804057984 */ /* 0x000ea20008000800 */
[----:B------:R-:W-:-:S05]  /*1610*/  IADD3 R2, P1, PT, R4, UR14, RZ ;  /* 0x0000000e04027c10 */ /* 0x000fca000ff3e0ff */
[----:B-----5:R-:W-:-:S05]  /*1620*/  IMAD.X R3, RZ, RZ, UR15, P1 ;  /* 0x0000000fff037e24 */ /* 0x020fca00088e06ff */
[----:B--2---:R2:W4:Y:S01]  /*1630*/  ATOMG.E.EXCH.STRONG.GPU PT, RZ, [R2], R5 ;  /* 0x0000000502ff73a8 */ /* 0x00452200041ee100 */
[----:B------:R-:W-:-:S04]  /*1640*/  DEPBAR {5,4,3,2,1,0} ;  /* 0x0000003f0000791a */ /* 0x000fc80000000000 */
[----:B------:R-:W5:Y:S02]  /*1650*/  CCTL.E.C.LDCU.IV.DEEP [UR14] ;  /* 0x000000000e007540 */ /* 0x000f640009c08000 */
[----:B-----5:R2:W-:Y:S01]  /*1660*/  UTMACCTL.IV [UR14] ;  /* 0x000000000e0079b9 */ /* 0x0205e20008000000 */
[----:B------:R-:W-:Y:S01]  /*1670*/  NOP ;  /* 0x0000000000007918 */ /* 0x000fe20000000000 */
.L_x_51:
[----:B------:R-:W-:Y:S05]  /*1680*/  @P0 BRA `(.L_x_52) ;  /* 0x00000000000c0947 */ /* 0x000fea0003800000 */
[----:B------:R0:W-:Y:S01]  /*1690*/  UTMACMDFLUSH ;  /* 0x00000000000079b7 */ /* 0x0001e20000000000 */
[----:B------:R-:W-:Y:S05]  /*16a0*/  @P0 BRA `(.L_x_52) ;  /* 0x0000000000040947 */ /* 0x000fea0003800000 */
[----:B------:R-:W-:-:S04]  /*16b0*/  DEPBAR.LE SB0, 0x0 ;  /* 0x000080000000791a */ /* 0x000fc80000000000 */
.L_x_52:
[----:B------:R-:W-:Y:S05]  /*16c0*/  WARPSYNC.ALL ;  /* 0x0000000000007948 */ /* 0x000fea0003800000 */
[----:B------:R-:W-:Y:S01]  /*16d0*/  NOP ;  /* 0x0000000000007918 */ /* 0x000fe20000000000 */
[----:B----4-:R-:W-:Y:S01]  /*16e0*/  BAR.SYNC.DEFER_BLOCKING 0x0 ;  /* 0x0000000000007b1d */ /* 0x010fe20000010000 */
[----:B--2---:R-:W-:Y:S01]  /*16f0*/  SHF.R.U32.HI R2, RZ, 0x5, R0 ;  /* 0x00000005ff027819 */ /* 0x004fe20000011600 */
[----:B------:R-:W-:-:S03]  /*1700*/  UIADD3 UR7, UPT, UPT, UR8, 0x20020, URZ ;  /* 0x0002002008077890 */ /* 0x000fc6000fffe0ff */
[----:B------:R-:W-:Y:S01]  /*1710*/  R2UR UR9, R2 ;  /* 0x00000000020972ca */ /* 0x000fe200000e0000 */
[----:B------:R-:W-:Y:S01]  /*1720*/  VOTEU.ALL UP0, P3 ;  /* 0x0000000000ff7886 */ /* 0x000fe20001800000 */
[----:B------:R-:W-:Y:S01]  /*1730*/  UMOV UR4, 0x1 ;  /* 0x0000000100047882 */ /* 0x000fe20000000000 */
[----:B------:R-:W-:Y:S01]  /*1740*/  VOTEU.ALL UP1, P3 ;  /* 0x0000000000ff7886 */ /* 0x000fe20001820000 */
[----:B------:R-:W-:Y:S02]  /*1750*/  BSSY.RECONVERGENT B4, `(.L_x_53) ;  /* 0x0000018000047945 */ /* 0x000fe40003800200 */
[----:B------:R-:W-:-:S04]  /*1760*/  @!UP0 UIADD3 UR18, UPT, UPT, -UR4, 0x100000, URZ ;  /* 0x0010000004128890 */ /* 0x000fc8000fffe1ff */
[----:B------:R-:W-:Y:S02]  /*1770*/  @!UP0 USHF.L.U32 UR19, UR18, 0xb, URZ ;  /* 0x0000000b12138899 */ /* 0x000fe400080006ff */
[----:B------:R-:W-:Y:S02]  /*1780*/  @!UP0 USHF.L.U32 UR18, UR18, 0x1, URZ ;  /* 0x0000000112128899 */ /* 0x000fe400080006ff */
[----:B------:R-:W-:-:S04]  /*1790*/  @!UP0 UIADD3 UR4, UPT, UPT, -UR4, 0x100000, URZ ;  /* 0x0010000004048890 */ /* 0x000fc8000fffe1ff */
[----:B------:R-:W-:Y:S02]  /*17a0*/  @!UP0 USHF.L.U32 UR5, UR4, 0xb, URZ ;  /* 0x0000000b04058899 */ /* 0x000fe400080006ff */
[----:B------:R-:W-:Y:S01]  /*17b0*/  @!UP0 USHF.L.U32 UR4, UR4, 0x1, URZ ;  /* 0x0000000104048899 */ /* 0x000fe200080006ff */
[----:B------:R-:W-:Y:S01]  /*17c0*/  VOTEU.ALL UP0, P3 ;  /* 0x0000000000ff7886 */ /* 0x000fe20001800000 */
[----:B------:R-:W2:Y:S04]  /*17d0*/  FENCE.VIEW.ASYNC.S ;  /* 0x00000000000073c6 */ /* 0x000ea80000000000 */
[----:B--2---:R2:W4:Y:S06]  /*17e0*/  @!UP0 SYNCS.EXCH.64 URZ, [UR8+0x20000], UR18 ;  /* 0x0200001208ff85b2 */ /* 0x00452c0008000100 */
[----:B------:R2:W4:Y:S02]  /*17f0*/  @!UP1 SYNCS.EXCH.64 URZ, [UR8+0x20020], UR4 ;  /* 0x0200200408ff95b2 */ /* 0x0005240008000100 */
[----:B----4-:R-:W-:Y:S06]  /*1800*/  BAR.SYNC.DEFER_BLOCKING 0x0 ;  /* 0x0000000000007b1d */ /* 0x010fec0000010000 */
[----:B------:R-:W-:Y:S05]  /*1810*/  @P3 BRA `(.L_x_54) ;  /* 0x00000000002c3947 */ /* 0x000fea0003800000 */
[----:B--2---:R-:W-:Y:S02]  /*1820*/  UMOV UR4, 0x1 ;  /* 0x0000000100047882 */ /* 0x004fe40000000000 */
[----:B------:R-:W-:-:S04]  /*1830*/  UIADD3 UR18, UPT, UPT, -UR4, 0x100000, URZ ;  /* 0x0010000004127890 */ /* 0x000fc8000fffe1ff */
[----:B------:R-:W-:Y:S02]  /*1840*/  USHF.L.U32 UR19, UR18, 0xb, URZ ;  /* 0x0000000b12137899 */ /* 0x000fe400080006ff */
[----:B------:R-:W-:Y:S02]  /*1850*/  USHF.L.U32 UR18, UR18, 0x1, URZ ;  /* 0x0000000112127899 */ /* 0x000fe400080006ff */
[----:B------:R-:W-:-:S04]  /*1860*/  UIADD3 UR4, UPT, UPT, -UR4, 0x100000, URZ ;  /* 0x0010000004047890 */ /* 0x000fc8000fffe1ff */
[----:B------:R-:W-:Y:S02]  /*1870*/  USHF.L.U32 UR5, UR4, 0xb, URZ ;  /* 0x0000000b04057899 */ /* 0x000fe400080006ff */
[----:B------:R-:W-:Y:S01]  /*1880*/  USHF.L.U32 UR4, UR4, 0x1, URZ ;  /* 0x0000000104047899 */ /* 0x000fe200080006ff */
[----:B------:R-:W2:Y:S03]  /*1890*/  FENCE.VIEW.ASYNC.S ;  /* 0x00000000000073c6 */ /* 0x000ea60000000000 */
[----:B--2---:R4:W2:Y:S08]  /*18a0*/  SYNCS.EXCH.64 URZ, [UR8+0x20008], UR18 ;  /* 0x0200081208ff75b2 */ /* 0x0048b00008000100 */
[----:B------:R4:W3:Y:S02]  /*18b0*/  SYNCS.EXCH.64 URZ, [UR8+0x20028], UR4 ;  /* 0x0200280408ff75b2 */ /* 0x0008e40008000100 */
[----:B----4-:R-:W-:Y:S01]  /*18c0*/  NOP ;  /* 0x0000000000007918 */ /* 0x010fe20000000000 */
.L_x_54:
[----:B--2---:R-:W-:Y:S05]  /*18d0*/  BSYNC.RECONVERGENT B4 ;  /* 0x0000000000047941 */ /* 0x004fea0003800200 */
.L_x_53:
[----:B---3--:R-:W-:Y:S06]  /*18e0*/  BAR.SYNC.DEFER_BLOCKING 0x0 ;  /* 0x0000000000007b1d */ /* 0x008fec0000010000 */
[----:B------:R-:W-:Y:S04]  /*18f0*/  BSSY.RECONVERGENT B4, `(.L_x_55) ;  /* 0x000000d000047945 */ /* 0x000fe80003800200 */
[----:B------:R-:W-:Y:S05]  /*1900*/  @P3 BRA `(.L_x_56) ;  /* 0x00000000002c3947 */ /* 0x000fea0003800000 */
[----:B------:R-:W-:Y:S02]  /*1910*/  UMOV UR4, 0x1 ;  /* 0x0000000100047882 */ /* 0x000fe40000000000 */
[----:B------:R-:W-:-:S04]  /*1920*/  UIADD3 UR18, UPT, UPT, -UR4, 0x100000, URZ ;  /* 0x0010000004127890 */ /* 0x000fc8000fffe1ff */
[----:B------:R-:W-:Y:S02]  /*1930*/  USHF.L.U32 UR19, UR18, 0xb, URZ ;  /* 0x0000000b12137899 */ /* 0x000fe400080006ff */
[----:B------:R-:W-:Y:S02]  /*1940*/  USHF.L.U32 UR18, UR18, 0x1, URZ ;  /* 0x0000000112127899 */ /* 0x000fe400080006ff */
[----:B------:R-:W-:-:S04]  /*1950*/  UIADD3 UR4, UPT, UPT, -UR4, 0x100000, URZ ;  /* 0x0010000004047890 */ /* 0x000fc8000fffe1ff */
[----:B------:R-:W-:Y:S02]  /*1960*/  USHF.L.U32 UR5, UR4, 0xb, URZ ;  /* 0x0000000b04057899 */ /* 0x000fe400080006ff */
[----:B------:R-:W-:Y:S01]  /*1970*/  USHF.L.U32 UR4, UR4, 0x1, URZ ;  /* 0x0000000104047899 */ /* 0x000fe200080006ff */
[----:B------:R-:W2:Y:S03]  /*1980*/  FENCE.VIEW.ASYNC.S ;  /* 0x00000000000073c6 */ /* 0x000ea60000000000 */
[----:B--2---:R2:W3:Y:S08]  /*1990*/  SYNCS.EXCH.64 URZ, [UR8+0x20010], UR18 ;  /* 0x0200101208ff75b2 */ /* 0x0044f00008000100 */
[----:B------:R2:W4:Y:S01]  /*19a0*/  SYNCS.EXCH.64 URZ, [UR8+0x20030], UR4 ;  /* 0x0200300408ff75b2 */ /* 0x0005220008000100 */
[----:B------:R-:W-:Y:S01]  /*19b0*/  NOP ;  /* 0x0000000000007918 */ /* 0x000fe20000000000 */
.L_x_56:
[----:B--2---:R-:W-:Y:S05]  /*19c0*/  BSYNC.RECONVERGENT B4 ;  /* 0x0000000000047941 */ /* 0x004fea0003800200 */
.L_x_55:
[----:B---34-:R-:W-:Y:S01]  /*19d0*/  BAR.SYNC.DEFER_BLOCKING 0x0 ;  /* 0x0000000000007b1d */ /* 0x018fe20000010000 */
[----:B------:R-:W-:Y:S01]  /*19e0*/  USHF.L.U32 UR23, UR13, 0x6, URZ ;  /* 0x000000060d177899 */ /* 0x000fe200080006ff */
[----:B------:R-:W-:Y:S01]  /*19f0*/  ISETP.GE.AND P0, PT, R6, 0x1, PT ;  /* 0x000000010600780c */ /* 0x000fe20003f06270 */
[----:B------:R-:W-:-:S03]  /*1a00*/  USHF.L.U32 UR6, UR16, 0x6, URZ ;  /* 0x0000000610067899 */ /* 0x000fc600080006ff */
        /* <DEDUP_REMOVED lines=13> */
.L_x_58:
[----:B--2---:R-:W-:Y:S05]  /*1ae0*/  BSYNC.RECONVERGENT B4 ;  /* 0x0000000000047941 */ /* 0x004fea0003800200 */
.L_x_57:
[----:B------:R-:W-:Y:S05]  /*1af0*/  @!P0 BRA `(.L_x_59) ;  /* 0x0000000c003c8947 */ /* 0x000fea0003800000 */
[----:B---34-:R-:W-:Y:S01]  /*1b00*/  BAR.SYNC.DEFER_BLOCKING 0x0 ;  /* 0x0000000000007b1d */ /* 0x018fe20000010000 */
[----:B------:R-:W-:Y:S01]  /*1b10*/  @!P3 IMAD.MOV.U32 R2, RZ, RZ, 0x8000 ;  /* 0x00008000ff02b424 */ /* 0x000fe200078e00ff */
[----:B------:R-:W-:Y:S01]  /*1b20*/  ELECT P1, URZ, PT ;  /* 0x0000000000ff782f */ /* 0x000fe20003820000 */
[----:B------:R-:W-:-:S03]  /*1b30*/  ULOP3.LUT UR4, UR9, 0x1, URZ, 0xc0, !UPT ;  /* 0x0000000109047892 */ /* 0x000fc6000f8ec0ff */
[C---:B------:R-:W-:Y:S02]  /*1b40*/  ISETP.LT.U32.AND P1, PT, R36.reuse, 0x40, P1 ;  /* 0x000000402400780c */ /* 0x040fe40000f21070 */
[----:B------:R-:W-:Y:S01]  /*1b50*/  ELECT P0, URZ, PT ;  /* 0x0000000000ff782f */ /* 0x000fe20003800000 */
[----:B------:R-:W-:Y:S02]  /*1b60*/  ULEA UR20, UR4, UR8, 0xd ;  /* 0x0000000804147291 */ /* 0x000fe4000f8e68ff */
[----:B------:R-:W-:Y:S01]  /*1b70*/  USHF.L.U32 UR22, UR4, 0x6, URZ ;  /* 0x0000000604167899 */ /* 0x000fe200080006ff */
[----:B------:R-:W-:Y:S01]  /*1b80*/  ISETP.LT.U32.AND P0, PT, R36, 0x20, P0 ;  /* 0x000000202400780c */ /* 0x000fe20000701070 */
[----:B------:R-:W-:Y:S01]  /*1b90*/  UIADD3 UR16, UPT, UPT, UR8, 0x10000, URZ ;  /* 0x0001000008107890 */ /* 0x000fe2000fffe0ff */
[----:B------:R-:W-:-:S05]  /*1ba0*/  UMOV UR18, UR6 ;  /* 0x0000000600127c82 */ /* 0x000fca0008000000 */
[----:B------:R-:W-:Y:S01]  /*1bb0*/  VOTEU.ANY UP0, P1 ;  /* 0x0000000000ff7886 */ /* 0x000fe20000800100 */
[----:B------:R2:W-:Y:S01]  /*1bc0*/  @!P3 SYNCS.ARRIVE.TRANS64 RZ, [UR8+0x20000], R2 ;  /* 0x02000002ffffb9a7 */ /* 0x0005e20008000008 */
[----:B------:R3:W-:Y:S06]  /*1bd0*/  MEMBAR.ALL.CTA ;  /* 0x0000000000007992 */ /* 0x0007ec0000008000 */
[----:B---3--:R-:W3:Y:S01]  /*1be0*/  FENCE.VIEW.ASYNC.S ;  /* 0x00000000000073c6 */ /* 0x008ee20000000000 */
[----:B------:R-:W-:Y:S01]  /*1bf0*/  @UP0 UIADD3 UR21, UPT, UPT, UR8, 0x20000, URZ ;  /* 0x0002000008150890 */ /* 0x000fe2000fffe0ff */
[----:B---3--:R-:W-:Y:S01]  /*1c00*/  VOTEU.ANY UP0, P1 ;  /* 0x0000000000ff7886 */ /* 0x008fe20000800100 */
[----:B------:R-:W-:Y:S01]  /*1c10*/  VOTEU.ANY UP1, P0 ;  /* 0x0000000000ff7886 */ /* 0x000fe20000020100 */
[----:B------:R-:W-:-:S04]  /*1c20*/  VOTEU.ANY UP2, P0 ;  /* 0x0000000000ff7886 */ /* 0x000fc80000040100 */
[----:B------:R-:W-:Y:S01]  /*1c30*/  @UP1 UIADD3 UR17, UPT, UPT, UR8, 0x20000, URZ ;  /* 0x0002000008111890 */ /* 0x000fe2000fffe0ff */
[----:B------:R-:W-:Y:S01]  /*1c40*/  @UP1 UMOV UR19, URZ ;  /* 0x000000ff00131c82 */ /* 0x000fe20008000000 */
[----:B------:R-:W-:Y:S06]  /*1c50*/  BAR.SYNC.DEFER_BLOCKING 0x0 ;  /* 0x0000000000007b1d */ /* 0x000fec0000010000 */
[----:B------:R2:W-:Y:S01]  /*1c60*/  @UP0 UTMALDG.2D [UR20], [UR10] ;  /* 0x000000140a0005b4 */ /* 0x0005e20008008000 */
[----:B------:R-:W-:Y:S01]  /*1c70*/  UISETP.NE.U32.AND UP0, UPT, UR9, URZ, UPT ;  /* 0x000000ff0900728c */ /* 0x000fe2000bf05070 */
[----:B------:R-:W-:Y:S06]  /*1c80*/  BAR.SYNC.DEFER_BLOCKING 0x0 ;  /* 0x0000000000007b1d */ /* 0x000fec0000010000 */
[----:B------:R2:W-:Y:S02]  /*1c90*/  @UP2 UTMALDG.2D [UR16], [UR32] ;  /* 0x00000010200025b4 */ /* 0x0005e40008008000 */
[----:B------:R-:W-:Y:S06]  /*1ca0*/  BAR.SYNC.DEFER_BLOCKING 0x0 ;  /* 0x0000000000007b1d */ /* 0x000fec0000010000 */
[----:B------:R-:W3:Y:S02]  /*1cb0*/  SYNCS.PHASECHK.TRANS64.TRYWAIT P0, [UR8+0x20000], RZ ;  /* 0x020000ffff0075a7 */ /* 0x000ee40008001108 */
[----:B--23--:R-:W-:Y:S05]  /*1cc0*/  @!P0 BRA `(.L_x_60) ;  /* 0x0000001000a08947 */ /* 0x00cfea0003800000 */
.L_x_78:
[----:B------:R-:W-:Y:S05]  /*1cd0*/  BRA.U UP0, `(.L_x_61) ;  /* 0x0000000100c47547 */ /* 0x000fea000b800000 */
[----:B------:R-:W-:Y:S02]  /*1ce0*/  USHF.R.U32.HI UR18, URZ, 0x4, UR16 ;  /* 0x00000004ff127899 */ /* 0x000fe40008011610 */
[----:B------:R-:W-:Y:S02]  /*1cf0*/  USHF.R.U32.HI UR16, URZ, 0x4, UR8 ;  /* 0x00000004ff107899 */ /* 0x000fe40008011608 */
[----:B------:R-:W-:Y:S02]  /*1d00*/  USGXT.U32 UR18, UR18, 0xe ;  /* 0x0000000e1212789a */ /* 0x000fe40008000000 */
[----:B------:R-:W-:Y:S02]  /*1d10*/  USGXT.U32 UR16, UR16, 0xe ;  /* 0x0000000e1010789a */ /* 0x000fe40008000000 */
[----:B------:R-:W-:Y:S02]  /*1d20*/  UIADD3 UR58, UP1, UPT, UR18, 0x80, URZ ;  /* 0x00000080123a7890 */ /* 0x000fe4000ff3e0ff */
[----:B------:R-:W-:Y:S01]  /*1d30*/  UIADD3 UR56, UP0, UPT, UR16, 0x2, URZ ;  /* 0x0000000210387890 */ /* 0x000fe2000ff1e0ff */
[----:B------:R-:W-:Y:S01]  /*1d40*/  UMOV UR4, URZ ;  /* 0x000000ff00047c82 */ /* 0x000fe20008000000 */
[----:B------:R-:W-:-:S02]  /*1d50*/  UMOV UR5, URZ ;  /* 0x000000ff00057c82 */ /* 0x000fc40008000000 */
[----:B------:R-:W-:Y:S02]  /*1d60*/  UIADD3.X UR57, UPT, UPT, UR4, 0x40004040, URZ, UP0, !UPT ;  /* 0x4000404004397890 */ /* 0x000fe400087fe4ff */
[----:B------:R-:W-:Y:S02]  /*1d70*/  UIADD3.X UR59, UPT, UPT, UR5, 0x40004040, URZ, UP1, !UPT ;  /* 0x40004040053b7890 */ /* 0x000fe40008ffe4ff */
[----:B------:R-:W-:Y:S02]  /*1d80*/  UIADD3.64 UR4, UPT, UPT, UR56, 0x2, URZ ;  /* 0x0000000238047897 */ /* 0x000fe4000fffe0ff */
[----:B------:R-:W-:Y:S02]  /*1d90*/  UIADD3.64 UR34, UPT, UPT, UR58, 0x80, URZ ;  /* 0x000000803a227897 */ /* 0x000fe4000fffe0ff */
[----:B------:R-:W-:Y:S02]  /*1da0*/  UIADD3.64 UR36, UPT, UPT, UR56, 0x4, URZ ;  /* 0x0000000438247897 */ /* 0x000fe4000fffe0ff */
[----:B------:R-:W-:-:S02]  /*1db0*/  UIADD3.64 UR38, UPT, UPT, UR58, 0x100, URZ ;  /* 0x000001003a267897 */ /* 0x000fc4000fffe0ff */
[----:B------:R-:W-:Y:S02]  /*1dc0*/  UIADD3.64 UR40, UPT, UPT, UR56, 0x1fe, URZ ;  /* 0x000001fe38287897 */ /* 0x000fe4000fffe0ff */
[----:B------:R-:W-:Y:S02]  /*1dd0*/  UIADD3.64 UR42, UPT, UPT, UR58, 0x180, URZ ;  /* 0x000001803a2a7897 */ /* 0x000fe4000fffe0ff */
[----:B------:R-:W-:Y:S02]  /*1de0*/  UIADD3.64 UR44, UPT, UPT, UR56, 0x200, URZ ;  /* 0x00000200382c7897 */ /* 0x000fe4000fffe0ff */
[----:B------:R-:W-:Y:S02]  /*1df0*/  UIADD3.64 UR46, UPT, UPT, UR58, 0x200, URZ ;  /* 0x000002003a2e7897 */ /* 0x000fe4000fffe0ff */
[----:B------:R-:W-:Y:S02]  /*1e00*/  UIADD3.64 UR48, UPT, UPT, UR56, 0x202, URZ ;  /* 0x0000020238307897 */ /* 0x000fe4000fffe0ff */
[----:B------:R-:W-:Y:S01]  /*1e10*/  UIADD3.64 UR50, UPT, UPT, UR58, 0x280, URZ ;  /* 0x000002803a327897 */ /* 0x000fe2000fffe0ff */
[----:B------:R-:W-:Y:S01]  /*1e20*/  UMOV UR24, 0x0 ;  /* 0x0000000000187882 */ /* 0x000fe20000000000 */
[----:B------:R-:W-:Y:S01]  /*1e30*/  UMOV UR25, 0x4110490 ;  /* 0x0411049000197882 */ /* 0x000fe20000000000 */
[----:B------:R-:W-:Y:S01]  /*1e40*/  UIADD3.64 UR52, UPT, UPT, UR56, 0x204, URZ ;  /* 0x0000020438347897 */ /* 0x000fe2000fffe0ff */
[----:B------:R-:W-:Y:S01]  /*1e50*/  UMOV UR17, 0x40004040 ;  /* 0x4000404000117882 */ /* 0x000fe20000000000 */
[----:B------:R-:W-:Y:S01]  /*1e60*/  UIADD3.64 UR54, UPT, UPT, UR58, 0x300, URZ ;  /* 0x000003003a367897 */ /* 0x000fe2000fffe0ff */
[----:B------:R-:W-:Y:S01]  /*1e70*/  UMOV UR19, 0x40004040 ;  /* 0x4000404000137882 */ /* 0x000fe20000000000 */
[----:B------:R-:W-:Y:S01]  /*1e80*/  UMOV UR20, 0x0 ;  /* 0x0000000000147882 */ /* 0x000fe20000000000 */
[----:B------:R-:W-:Y:S01]  /*1e90*/  UMOV UR21, 0x4110490 ;  /* 0x0411049000157882 */ /* 0x000fe20000000000 */
[----:B------:R-:W-:Y:S01]  /*1ea0*/  UMOV UR28, 0x0 ;  /* 0x00000000001c7882 */ /* 0x000fe20000000000 */
[----:B------:R-:W-:Y:S01]  /*1eb0*/  UMOV UR29, 0x4110490 ;  /* 0x04110490001d7882 */ /* 0x000fe20000000000 */
[----:B------:R2:W-:Y:S01]  /*1ec0*/  UTCHMMA gdesc[UR16], gdesc[UR18], tmem[UR12], tmem[UR24], idesc[UR25], !UPT ;  /* 0x00ff1812100075ea */ /* 0x0005e2000f80000c */
[----:B------:R-:W-:Y:S01]  /*1ed0*/  UMOV UR26, 0x0 ;  /* 0x00000000001a7882 */ /* 0x000fe20000000000 */
[----:B------:R-:W-:Y:S01]  /*1ee0*/  UMOV UR27, 0x4110490 ;  /* 0x04110490001b7882 */ /* 0x000fe20000000000 */
[----:B------:R2:W-:Y:S01]  /*1ef0*/  UTCHMMA gdesc[UR56], gdesc[UR58], tmem[UR12], tmem[UR20], idesc[UR21], UPT ;  /* 0x00ff143a380075ea */ /* 0x0005e2000b80000c */
        /* <DEDUP_REMOVED lines=12> */
[----:B------:R2:W-:Y:S01]  /*1fc0*/  UTCHMMA gdesc[UR48], gdesc[UR50], tmem[UR12], tmem[UR62], idesc[UR63], UPT ;  /* 0x00ff3e32300075ea */ /* 0x0005e2000b80000c */
[----:B------:R2:W-:Y:S01]  /*1fd0*/  UTCHMMA gdesc[UR52], gdesc[UR54], tmem[UR12], tmem[UR64], idesc[UR65], UPT ;  /* 0x00ff4036340075ea */ /* 0x0005e2000b80000c */
[----:B------:R-:W-:Y:S01]  /*1fe0*/  NOP ;  /* 0x0000000000007918 */ /* 0x000fe20000000000 */
.L_x_61:
[----:B------:R-:W-:Y:S01]  /*1ff0*/  ELECT P0, URZ, PT ;  /* 0x0000000000ff782f */ /* 0x000fe20003800000 */
[----:B--2---:R-:W-:Y:S01]  /*2000*/  UMOV UR4, UR7 ;  /* 0x0000000700047c82 */ /* 0x004fe20008000000 */
[----:B------:R-:W-:Y:S02]  /*2010*/  UMOV UR5, URZ ;  /* 0x000000ff00057c82 */ /* 0x000fe40008000000 */
[----:B------:R-:W-:-:S13]  /*2020*/  ISETP.LT.U32.AND P0, PT, R36, 0x20, P0 ;  /* 0x000000202400780c */ /* 0x000fda0000701070 */
[----:B------:R-:W-:Y:S01]  /*2030*/  VOTEU.ANY UP0, P0 ;  /* 0x0000000000ff7886 */ /* 0x000fe20000000100 */
[----:B------:R-:W-:Y:S01]  /*2040*/  VOTEU.ANY UP1, P0 ;  /* 0x0000000000ff7886 */ /* 0x000fe20000020100 */
[----:B------:R-:W-:-:S03]  /*2050*/  ISETP.GE.U32.AND P0, PT, R6, 0x81, PT ;  /* 0x000000810600780c */ /* 0x000fc60003f06070 */
[----:B------:R-:W-:Y:S02]  /*2060*/  @UP0 UMOV UR4, UR4 ;  /* 0x0000000400040c82 */ /* 0x000fe40008000000 */
[----:B------:R2:W-:Y:S01]  /*2070*/  @UP1 UTCBAR [UR4], URZ ;  /* 0x000000ff040013e9 */ /* 0x0005e200080000ff */
[----:B------:R-:W-:Y:S06]  /*2080*/  BAR.SYNC.DEFER_BLOCKING 0x0 ;  /* 0x0000000000007b1d */ /* 0x000fec0000010000 */
[----:B------:R-:W3:Y:S02]  /*2090*/  SYNCS.PHASECHK.TRANS64.TRYWAIT P1, [UR8+0x20020], RZ ;  /* 0x020020ffff0075a7 */ /* 0x000ee40008021108 */
[----:B--23--:R-:W-:Y:S05]  /*20a0*/  @!P1 BRA `(.L_x_62) ;  /* 0x0000000c00b49947 */ /* 0x00cfea0003800000 */
.L_x_79:
[----:B------:R-:W-:Y:S01]  /*20b0*/  IMAD.MOV.U32 R2, RZ, RZ, RZ ;  /* 0x000000ffff027224 */ /* 0x000fe200078e00ff */
[----:B------:R-:W-:Y:S06]  /*20c0*/  @!P0 BRA `(.L_x_59) ;  /* 0x0000000400c88947 */ /* 0x000fec0003800000 */
[----:B------:R-:W2:Y:S01]  /*20d0*/  LDCU UR34, c[0x0][0x3a0] ;  /* 0x00007400ff2277ac */ /* 0x000ea20008000800 */
[----:B------:R-:W-:Y:S01]  /*20e0*/  UMOV UR13, 0x1 ;  /* 0x00000001000d7882 */ /* 0x000fe20000000000 */
[----:B------:R-:W-:-:S05]  /*20f0*/  UMOV UR7, 0x80 ;  /* 0x0000008000077882 */ /* 0x000fca0000000000 */
.L_x_66:
[----:B------:R-:W-:Y:S01]  /*2100*/  BAR.SYNC.DEFER_BLOCKING 0x0 ;  /* 0x0000000000007b1d */ /* 0x000fe20000010000 */
[----:B------:R-:W-:Y:S01]  /*2110*/  ULEA UR35, UR13, UR8, 0x3 ;  /* 0x000000080d237291 */ /* 0x000fe2000f8e18ff */
[----:B-----5:R-:W-:Y:S01]  /*2120*/  @!P3 IMAD.MOV.U32 R3, RZ, RZ, 0x8000 ;  /* 0x00008000ff03b424 */ /* 0x020fe200078e00ff */
[----:B------:R-:W-:Y:S01]  /*2130*/  ELECT P1, URZ, PT ;  /* 0x0000000000ff782f */ /* 0x000fe20003820000 */
[----:B------:R-:W-:-:S03]  /*2140*/  ULEA UR16, UR13, UR8, 0xe ;  /* 0x000000080d107291 */ /* 0x000fc6000f8e70ff */
[----:B------:R-:W-:Y:S01]  /*2150*/  ISETP.LT.U32.AND P1, PT, R36, 0x40, P1 ;  /* 0x000000402400780c */ /* 0x000fe20000f21070 */
[----:B------:R-:W-:Y:S01]  /*2160*/  ULOP3.LUT UR22, UR9, 0x1, URZ, 0xc0, !UPT ;  /* 0x0000000109167892 */ /* 0x000fe2000f8ec0ff */
[----:B------:R-:W-:-:S03]  /*2170*/  ELECT P0, URZ, PT ;  /* 0x0000000000ff782f */ /* 0x000fc60003800000 */
[----:B------:R-:W-:Y:S02]  /*2180*/  ULEA UR20, UR22, UR16, 0xd ;  /* 0x0000001016147291 */ /* 0x000fe4000f8e68ff */
[----:B------:R-:W-:Y:S01]  /*2190*/  ULEA UR22, UR22, UR7, 0x6 ;  /* 0x0000000716167291 */ /* 0x000fe2000f8e30ff */
[----:B------:R-:W-:Y:S01]  /*21a0*/  ISETP.LT.U32.AND P0, PT, R36, 0x20, P0 ;  /* 0x000000202400780c */ /* 0x000fe20000701070 */
[----:B------:R-:W-:-:S04]  /*21b0*/  UIADD3 UR4, UPT, UPT, UR16, 0x10000, URZ ;  /* 0x0001000010047890 */ /* 0x000fc8000fffe0ff */
[----:B------:R-:W-:Y:S01]  /*21c0*/  VOTEU.ANY UP0, P1 ;  /* 0x0000000000ff7886 */ /* 0x000fe20000800100 */
[----:B------:R3:W-:Y:S01]  /*21d0*/  @!P3 SYNCS.ARRIVE.TRANS64 RZ, [UR35+0x20000], R3 ;  /* 0x02000003ffffb9a7 */ /* 0x0007e20008000023 */
[----:B------:R4:W-:Y:S06]  /*21e0*/  MEMBAR.ALL.CTA ;  /* 0x0000000000007992 */ /* 0x0009ec0000008000 */
[----:B----4-:R-:W4:Y:S01]  /*21f0*/  FENCE.VIEW.ASYNC.S ;  /* 0x00000000000073c6 */ /* 0x010f220000000000 */
[----:B------:R-:W-:Y:S01]  /*2200*/  @UP0 UIADD3 UR21, UPT, UPT, UR35, 0x20000, URZ ;  /* 0x0002000023150890 */ /* 0x000fe2000fffe0ff */
[----:B----4-:R-:W-:Y:S01]  /*2210*/  VOTEU.ANY UP0, P1 ;  /* 0x0000000000ff7886 */ /* 0x010fe20000800100 */
[----:B------:R-:W-:Y:S01]  /*2220*/  VOTEU.ANY UP1, P0 ;  /* 0x0000000000ff7886 */ /* 0x000fe20000020100 */
[----:B---3--:R-:W-:-:S04]  /*2230*/  IMAD.U32 R3, R2, -0x80000000, RZ ;  /* 0x8000000002037824 */ /* 0x008fc800078e00ff */
[----:B------:R-:W-:Y:S01]  /*2240*/  @UP1 UIADD3 UR5, UPT, UPT, UR35, 0x20000, URZ ;  /* 0x0002000023051890 */ /* 0x000fe2000fffe0ff */
[----:B------:R-:W-:Y:S01]  /*2250*/  VOTEU.ANY UP1, P0 ;  /* 0x0000000000ff7886 */ /* 0x000fe20000020100 */
[----:B------:R-:W-:Y:S06]  /*2260*/  BAR.SYNC.DEFER_BLOCKING 0x0 ;  /* 0x0000000000007b1d */ /* 0x000fec0000010000 */
[----:B------:R3:W-:Y:S01]  /*2270*/  @UP0 UTMALDG.2D [UR20], [UR10] ;  /* 0x000000140a0005b4 */ /* 0x0007e20008008000 */
[----:B------:R-:W-:Y:S01]  /*2280*/  UISETP.NE.U32.AND UP0, UPT, UR9, URZ, UPT ;  /* 0x000000ff0900728c */ /* 0x000fe2000bf05070 */
[----:B------:R-:W-:Y:S06]  /*2290*/  BAR.SYNC.DEFER_BLOCKING 0x0 ;  /* 0x0000000000007b1d */ /* 0x000fec0000010000 */
[----:B------:R3:W-:Y:S02]  /*22a0*/  @UP1 UTMALDG.2D [UR4], [UR32] ;  /* 0x00000004200015b4 */ /* 0x0007e40008008000 */
[----:B------:R-:W-:Y:S06]  /*22b0*/  BAR.SYNC.DEFER_BLOCKING 0x0 ;  /* 0x0000000000007b1d */ /* 0x000fec0000010000 */
[----:B------:R-:W4:Y:S02]  /*22c0*/  SYNCS.PHASECHK.TRANS64.TRYWAIT P0, [UR35+0x20000], R3 ;  /* 0x02000003ff0075a7 */ /* 0x000f240008001123 */
[----:B---34-:R-:W-:Y:S05]  /*22d0*/  @!P0 BRA `(.L_x_63) ;  /* 0x0000000c00348947 */ /* 0x018fea0003800000 */
.L_x_80:
        /* <DEDUP_REMOVED lines=8> */
[----:B------:R-:W-:Y:S01]  /*2360*/  UMOV UR5, URZ ;  /* 0x000000ff00057c82 */ /* 0x000fe20008000000 */
[----:B------:R-:W-:-:S02]  /*2370*/  UIADD3.X UR29, UPT, UPT, UR4, 0x40004040, URZ, UP0, !UPT ;  /* 0x40004040041d7890 */ /* 0x000fc400087fe4ff */
[----:B------:R-:W-:Y:S02]  /*2380*/  UIADD3 UR42, UP3, UPT, UR28, 0x2, URZ ;  /* 0x000000021c2a7890 */ /* 0x000fe4000ff7e0ff */
[----:B------:R-:W-:Y:S02]  /*2390*/  UIADD3.X UR27, UPT, UPT, UR5, 0x40004040, URZ, UP1, !UPT ;  /* 0x40004040051b7890 */ /* 0x000fe40008ffe4ff */
[----:B------:R-:W-:Y:S02]  /*23a0*/  UIADD3 UR44, UP2, UPT, UR26, 0x80, URZ ;  /* 0x000000801a2c7890 */ /* 0x000fe4000ff5e0ff */
[----:B------:R-:W-:Y:S02]  /*23b0*/  UIADD3 UR46, UP6, UPT, UR28, 0x4, URZ ;  /* 0x000000041c2e7890 */ /* 0x000fe4000ffde0ff */
[----:B------:R-:W-:Y:S02]  /*23c0*/  UIADD3 UR48, UP5, UPT, UR26, 0x100, URZ ;  /* 0x000001001a307890 */ /* 0x000fe4000ffbe0ff */
[----:B------:R-:W-:-:S02]  /*23d0*/  UIADD3 UR50, UP1, UPT, UR28, 0x1fe, URZ ;  /* 0x000001fe1c327890 */ /* 0x000fc4000ff3e0ff */
[----:B------:R-:W-:Y:S02]  /*23e0*/  UIADD3 UR52, UP0, UPT, UR26, 0x180, URZ ;  /* 0x000001801a347890 */ /* 0x000fe4000ff1e0ff */
[----:B------:R-:W-:Y:S02]  /*23f0*/  UIADD3.X UR43, UPT, UPT, UR29, URZ, URZ, UP3, !UPT ;  /* 0x000000ff1d2b7290 */ /* 0x000fe40009ffe4ff */
[----:B------:R-:W-:Y:S02]  /*2400*/  UIADD3 UR54, UP4, UPT, UR28, 0x200, URZ ;  /* 0x000002001c367890 */ /* 0x000fe4000ff9e0ff */
[----:B------:R-:W-:Y:S02]  /*2410*/  UIADD3 UR56, UP3, UPT, UR26, 0x200, URZ ;  /* 0x000002001a387890 */ /* 0x000fe4000ff7e0ff */
[----:B------:R-:W-:Y:S02]  /*2420*/  UIADD3.X UR45, UPT, UPT, UR27, URZ, URZ, UP2, !UPT ;  /* 0x000000ff1b2d7290 */ /* 0x000fe400097fe4ff */
[----:B------:R-:W-:-:S02]  /*2430*/  UIADD3.X UR47, UPT, UPT, UR29, URZ, URZ, UP6, !UPT ;  /* 0x000000ff1d2f7290 */ /* 0x000fc4000b7fe4ff */
[----:B------:R-:W-:Y:S02]  /*2440*/  UIADD3 UR58, UP2, UPT, UR28, 0x202, URZ ;  /* 0x000002021c3a7890 */ /* 0x000fe4000ff5e0ff */
[----:B------:R-:W-:Y:S02]  /*2450*/  UIADD3 UR60, UP6, UPT, UR26, 0x280, URZ ;  /* 0x000002801a3c7890 */ /* 0x000fe4000ffde0ff */
[----:B------:R-:W-:Y:S02]  /*2460*/  UIADD3.X UR49, UPT, UPT, UR27, URZ, URZ, UP5, !UPT ;  /* 0x000000ff1b317290 */ /* 0x000fe4000affe4ff */
[----:B------:R-:W-:Y:S02]  /*2470*/  UIADD3.X UR51, UPT, UPT, UR29, URZ, URZ, UP1, !UPT ;  /* 0x000000ff1d337290 */ /* 0x000fe40008ffe4ff */
[----:B------:R-:W-:Y:S02]  /*2480*/  UIADD3 UR4, UP5, UPT, UR28, 0x204, URZ ;  /* 0x000002041c047890 */ /* 0x000fe4000ffbe0ff */
[----:B------:R-:W-:-:S02]  /*2490*/  UIADD3 UR30, UP1, UPT, UR26, 0x300, URZ ;  /* 0x000003001a1e7890 */ /* 0x000fc4000ff3e0ff */
[----:B------:R-:W-:Y:S02]  /*24a0*/  UIADD3.X UR53, UPT, UPT, UR27, URZ, URZ, UP0, !UPT ;  /* 0x000000ff1b357290 */ /* 0x000fe400087fe4ff */
[----:B------:R-:W-:Y:S02]  /*24b0*/  UIADD3.X UR55, UPT, UPT, UR29, URZ, URZ, UP4, !UPT ;  /* 0x000000ff1d377290 */ /* 0x000fe4000a7fe4ff */
[----:B------:R-:W-:Y:S02]  /*24c0*/  UIADD3.X UR57, UPT, UPT, UR27, URZ, URZ, UP3, !UPT ;  /* 0x000000ff1b397290 */ /* 0x000fe40009ffe4ff */
[----:B------:R-:W-:Y:S02]  /*24d0*/  UIADD3.X UR59, UPT, UPT, UR29, URZ, URZ, UP2, !UPT ;  /* 0x000000ff1d3b7290 */ /* 0x000fe400097fe4ff */
[----:B------:R-:W-:Y:S01]  /*24e0*/  UIADD3.X UR61, UPT, UPT, UR27, URZ, URZ, UP6, !UPT ;  /* 0x000000ff1b3d7290 */ /* 0x000fe2000b7fe4ff */
[----:B------:R-:W-:Y:S01]  /*24f0*/  UMOV UR16, 0x0 ;  /* 0x0000000000107882 */ /* 0x000fe20000000000 */
[----:B------:R-:W-:Y:S01]  /*2500*/  UMOV UR17, 0x4110490 ;  /* 0x0411049000117882 */ /* 0x000fe20000000000 */
[----:B------:R-:W-:Y:S01]  /*2510*/  UMOV UR21, 0x40004040 ;  /* 0x4000404000157882 */ /* 0x000fe20000000000 */
[----:B------:R-:W-:Y:S01]  /*2520*/  UMOV UR25, 0x40004040 ;  /* 0x4000404000197882 */ /* 0x000fe20000000000 */
[----:B------:R-:W-:Y:S01]  /*2530*/  UIADD3.X UR5, UPT, UPT, UR29, URZ, URZ, UP5, !UPT ;  /* 0x000000ff1d057290 */ /* 0x000fe2000affe4ff */
[----:B------:R3:W-:Y:S01]  /*2540*/  UTCHMMA gdesc[UR20], gdesc[UR24], tmem[UR12], tmem[UR16], idesc[UR17], UPT ;  /* 0x00ff1018140075ea */ /* 0x0007e2000b80000c */
[----:B------:R-:W-:Y:S01]  /*2550*/  UIADD3.X UR31, UPT, UPT, UR27, URZ, URZ, UP1, !UPT ;  /* 0x000000ff1b1f7290 */ /* 0x000fe20008ffe4ff */
[----:B------:R-:W-:Y:S01]  /*2560*/  UMOV UR18, 0x0 ;  /* 0x0000000000127882 */ /* 0x000fe20000000000 */
[----:B------:R-:W-:Y:S01]  /*2570*/  UMOV UR19, 0x4110490 ;  /* 0x0411049000137882 */ /* 0x000fe20000000000 */
[----:B------:R-:W-:Y:S01]  /*2580*/  UMOV UR38, 0x0 ;  /* 0x0000000000267882 */ /* 0x000fe20000000000 */
[----:B------:R-:W-:Y:S01]  /*2590*/  UMOV UR39, 0x4110490 ;  /* 0x0411049000277882 */ /* 0x000fe20000000000 */
        /* <DEDUP_REMOVED lines=18> */
.L_x_64:
[----:B------:R-:W-:Y:S01]  /*26c0*/  ELECT P0, URZ, PT ;  /* 0x0000000000ff782f */ /* 0x000fe20003800000 */
[----:B---3--:R-:W-:-:S03]  /*26d0*/  UIADD3 UR4, UPT, UPT, UR35, 0x20020, URZ ;  /* 0x0002002023047890 */ /* 0x008fc6000fffe0ff */
[----:B------:R-:W-:Y:S01]  /*26e0*/  ISETP.LT.U32.AND P0, PT, R36, 0x20, P0 ;  /* 0x000000202400780c */ /* 0x000fe20000701070 */
[----:B------:R-:W-:-:S12]  /*26f0*/  UMOV UR5, URZ ;  /* 0x000000ff00057c82 */ /* 0x000fd80008000000 */
[----:B------:R-:W-:Y:S01]  /*2700*/  VOTEU.ANY UP0, P0 ;  /* 0x0000000000ff7886 */ /* 0x000fe20000000100 */
[----:B------:R-:W-:-:S04]  /*2710*/  VOTEU.ANY UP1, P0 ;  /* 0x0000000000ff7886 */ /* 0x000fc80000020100 */
[----:B------:R-:W-:Y:S02]  /*2720*/  @UP0 UMOV UR4, UR4 ;  /* 0x0000000400040c82 */ /* 0x000fe40008000000 */
[----:B------:R3:W-:Y:S01]  /*2730*/  @UP1 UTCBAR [UR4], URZ ;  /* 0x000000ff040013e9 */ /* 0x0007e200080000ff */
[----:B------:R-:W-:Y:S06]  /*2740*/  BAR.SYNC.DEFER_BLOCKING 0x0 ;  /* 0x0000000000007b1d */ /* 0x000fec0000010000 */
[----:B------:R-:W4:Y:S02]  /*2750*/  SYNCS.PHASECHK.TRANS64.TRYWAIT P0, [UR35+0x20020], R3 ;  /* 0x02002003ff0075a7 */ /* 0x000f240008001123 */
[----:B---34-:R-:W-:Y:S05]  /*2760*/  @!P0 BRA `(.L_x_65) ;  /* 0x00000008001c8947 */ /* 0x018fea0003800000 */
.L_x_81:
[----:B------:R-:W-:Y:S02]  /*2770*/  UIADD3 UR13, UPT, UPT, UR13, 0x1, URZ ;  /* 0x000000010d0d7890 */ /* 0x000fe4000fffe0ff */
[----:B------:R-:W-:Y:S02]  /*2780*/  UIADD3 UR7, UPT, UPT, UR7, 0x80, URZ ;  /* 0x0000008007077890 */ /* 0x000fe4000fffe0ff */
[----:B------:R-:W-:-:S04]  /*2790*/  UISETP.NE.U32.AND UP0, UPT, UR13, 0x4, UPT ;  /* 0x000000040d00788c */ /* 0x000fc8000bf05070 */
[----:B------:R-:W-:Y:S02]  /*27a0*/  USEL UR13, UR13, URZ, UP0 ;  /* 0x000000ff0d0d7287 */ /* 0x000fe40008000000 */
[----:B------:R-:W-:Y:S02]  /*27b0*/  USEL UR4, URZ, 0x1, UP0 ;  /* 0x00000001ff047887 */ /* 0x000fe40008000000 */
[----:B--2---:R-:W-:-:S04]  /*27c0*/  UISETP.GE.AND UP0, UPT, UR7, UR34, UPT ;  /* 0x000000220700728c */ /* 0x004fc8000bf06270 */
[----:B------:R-:W-:-:S05]  /*27d0*/  LOP3.LUT R2, R2, UR4, RZ, 0x3c, !PT ;  /* 0x0000000402027c12 */ /* 0x000fca000f8e3cff */
[----:B------:R-:W-:Y:S05]  /*27e0*/  BRA.U !UP0, `(.L_x_66) ;  /* 0xfffffff908447547 */ /* 0x000fea000b83ffff */
.L_x_59:
[----:B---34-:R-:W-:Y:S01]  /*27f0*/  BAR.SYNC.DEFER_BLOCKING 0x0 ;  /* 0x0000000000007b1d */ /* 0x018fe20000010000 */
[----:B------:R-:W-:-:S05]  /*2800*/  IMAD.SHL.U32 R2, R0, 0x40, RZ ;  /* 0x0000004000027824 */ /* 0x000fca00078e00ff */
[----:B------:R-:W-:Y:S04]  /*2810*/  BSSY.RECONVERGENT B4, `(.L_x_67) ;  /* 0x0000004000047945 */ /* 0x000fe80003800200 */
[----:B------:R-:W-:Y:S05]  /*2820*/  @P3 BRA `(.L_x_68) ;  /* 0x0000000000083947 */ /* 0x000fea0003800000 */
[----:B------:R-:W2:Y:S02]  /*2830*/  SYNCS.CCTL.IV [UR8+0x20000] ;  /* 0x02000000ff0079b1 */ /* 0x000ea40008000008 */
[----:B--2---:R-:W2:Y:S02]  /*2840*/  SYNCS.CCTL.IV [UR8+0x20020] ;  /* 0x02002000ff0079b1 */ /* 0x004ea40008000008 */
.L_x_68:
[----:B------:R-:W-:Y:S05]  /*2850*/  BSYNC.RECONVERGENT B4 ;  /* 0x0000000000047941 */ /* 0x000fea0003800200 */
.L_x_67:
[----:B--2---:R-:W-:Y:S06]  /*2860*/  BAR.SYNC.DEFER_BLOCKING 0x0 ;  /* 0x0000000000007b1d */ /* 0x004fec0000010000 */
[----:B------:R-:W-:Y:S04]  /*2870*/  BSSY.RECONVERGENT B4, `(.L_x_69) ;  /* 0x0000004000047945 */ /* 0x000fe80003800200 */
[----:B------:R-:W-:Y:S05]  /*2880*/  @P3 BRA `(.L_x_70) ;  /* 0x0000000000083947 */ /* 0x000fea0003800000 */
[----:B------:R-:W2:Y:S02]  /*2890*/  SYNCS.CCTL.IV [UR8+0x20008] ;  /* 0x02000800ff0079b1 */ /* 0x000ea40008000008 */
[----:B--2---:R-:W2:Y:S02]  /*28a0*/  SYNCS.CCTL.IV [UR8+0x20028] ;  /* 0x02002800ff0079b1 */ /* 0x004ea40008000008 */
.L_x_70:
[----:B------:R-:W-:Y:S05]  /*28b0*/  BSYNC.RECONVERGENT B4 ;  /* 0x0000000000047941 */ /* 0x000fea0003800200 */
.L_x_69:
[----:B--2---:R-:W-:Y:S06]  /*28c0*/  BAR.SYNC.DEFER_BLOCKING 0x0 ;  /* 0x0000000000007b1d */ /* 0x004fec0000010000 */
[----:B------:R-:W-:Y:S04]  /*28d0*/  BSSY.RECONVERGENT B4, `(.L_x_71) ;  /* 0x0000004000047945 */ /* 0x000fe80003800200 */
[----:B------:R-:W-:Y:S05]  /*28e0*/  @P3 BRA `(.L_x_72) ;  /* 0x0000000000083947 */ /* 0x000fea0003800000 */
[----:B------:R-:W2:Y:S02]  /*28f0*/  SYNCS.CCTL.IV [UR8+0x20010] ;  /* 0x02001000ff0079b1 */ /* 0x000ea40008000008 */
[----:B--2---:R-:W2:Y:S02]  /*2900*/  SYNCS.CCTL.IV [UR8+0x20030] ;  /* 0x02003000ff0079b1 */ /* 0x004ea40008000008 */
.L_x_72:
[----:B------:R-:W-:Y:S05]  /*2910*/  BSYNC.RECONVERGENT B4 ;  /* 0x0000000000047941 */ /* 0x000fea0003800200 */
.L_x_71:
[----:B--2---:R-:W-:Y:S06]  /*2920*/  BAR.SYNC.DEFER_BLOCKING 0x0 ;  /* 0x0000000000007b1d */ /* 0x004fec0000010000 */
[----:B------:R-:W-:Y:S04]  /*2930*/  BSSY.RECONVERGENT B4, `(.L_x_73) ;  /* 0x0000004000047945 */ /* 0x000fe80003800200 */
[----:B------:R-:W-:Y:S05]  /*2940*/  @P3 BRA `(.L_x_74) ;  /* 0x0000000000083947 */ /* 0x000fea0003800000 */
[----:B------:R-:W2:Y:S02]  /*2950*/  SYNCS.CCTL.IV [UR8+0x20018] ;  /* 0x02001800ff0079b1 */ /* 0x000ea40008000008 */
[----:B--2---:R-:W2:Y:S02]  /*2960*/  SYNCS.CCTL.IV [UR8+0x20038] ;  /* 0x02003800ff0079b1 */ /* 0x004ea40008000008 */
.L_x_74:
[----:B------:R-:W-:Y:S05]  /*2970*/  BSYNC.RECONVERGENT B4 ;  /* 0x0000000000047941 */ /* 0x000fea0003800200 */
.L_x_73:
[----:B------:R-:W-:Y:S01]  /*2980*/  USHF.L.U32 UR9, UR9, 0x15, URZ ;  /* 0x0000001509097899 */ /* 0x000fe200080006ff */
[----:B-----5:R-:W-:Y:S01]  /*2990*/  IMAD.SHL.U32 R3, R0, 0x10, RZ ;  /* 0x0000001000037824 */ /* 0x020fe200078e00ff */
[----:B------:R-:W-:Y:S01]  /*29a0*/  LOP3.LUT R2, R2, 0x1800, RZ, 0xc0, !PT ;  /* 0x0000180002027812 */ /* 0x000fe200078ec0ff */
[C---:B------:R-:W-:Y:S01]  /*29b0*/  IMAD.SHL.U32 R4, R0.reuse, 0x4, RZ ;  /* 0x0000000400047824 */ /* 0x040fe200078e00ff */
[----:B------:R-:W-:Y:S01]  /*29c0*/  ULOP3.LUT UR9, UR9, 0x600000, URZ, 0xc0, !UPT ;  /* 0x0060000009097892 */ /* 0x000fe2000f8ec0ff */
[----:B------:R-:W-:Y:S01]  /*29d0*/  IMAD.SHL.U32 R0, R0, 0x80, RZ ;  /* 0x0000008000007824 */ /* 0x000fe200078e00ff */
[----:B------:R-:W-:Y:S02]  /*29e0*/  LOP3.LUT R3, R2, 0x70, R3, 0xf8, !PT ;  /* 0x0000007002037812 */ /* 0x000fe400078ef803 */
[----:B------:R-:W-:Y:S01]  /*29f0*/  ELECT P0, URZ, PT ;  /* 0x0000000000ff782f */ /* 0x000fe20003800000 */
[----:B------:R-:W-:Y:S01]  /*2a00*/  UIADD3 UR9, UPT, UPT, UR12, UR9, URZ ;  /* 0x000000090c097290 */ /* 0x000fe2000fffe0ff */
[----:B------:R-:W-:Y:S01]  /*2a10*/  LOP3.LUT R3, R3, 0x40, R4, 0x78, !PT ;  /* 0x0000004003037812 */ /* 0x000fe200078e7804 */
[----:B------:R-:W-:Y:S01]  /*2a20*/  UMOV UR10, UR23 ;  /* 0x00000017000a7c82 */ /* 0x000fe20008000000 */
[----:B------:R-:W-:-:S02]  /*2a30*/  ISETP.LT.U32.AND P0, PT, R36, 0x20, P0 ;  /* 0x000000202400780c */ /* 0x000fc40000701070 */
[----:B------:R-:W-:-:S04]  /*2a40*/  LOP3.LUT R0, R3, 0x780, R0, 0xf8, !PT ;  /* 0x0000078003007812 */ /* 0x000fc800078ef800 */
[----:B------:R-:W-:Y:S01]  /*2a50*/  LDTM.16dp32bit_t0_t15.x32 R4, tmem[UR9] ;  /* 0x00000009000479ee */ /* 0x000fe20008a80000 */
[----:B------:R-:W3:Y:S01]  /*2a60*/  LDTM.16dp32bit_t16_t31.x32 R4, tmem[UR9+0x20] ;  /* 0x00002009000479ee */ /* 0x000ee20008aa0000 */
[C---:B------:R-:W-:Y:S01]  /*2a70*/  LOP3.LUT R2, R0.reuse, 0x10, RZ, 0x3c, !PT ;  /* 0x0000001000027812 */ /* 0x040fe200078e3cff */
[----:B------:R-:W-:Y:S01]  /*2a80*/  NOP ;  /* 0x0000000000007918 */ /* 0x000fe20000000000 */
[----:B------:R-:W-:Y:S01]  /*2a90*/  LOP3.LUT R3, R0, 0x20, RZ, 0x3c, !PT ;  /* 0x0000002000037812 */ /* 0x000fe200078e3cff */
[----:B------:R-:W-:Y:S02]  /*2aa0*/  UMOV UR9, UR6 ;  /* 0x0000000600097c82 */ /* 0x000fe40008000000 */
[----:B---3--:R-:W-:Y:S01]  /*2ab0*/  VOTEU.ANY UP1, P0 ;  /* 0x0000000000ff7886 */ /* 0x008fe20000020100 */
[----:B------:R-:W-:Y:S01]  /*2ac0*/  VOTEU.ANY UP0, P0 ;  /* 0x0000000000ff7886 */ /* 0x000fe20000000100 */
[----:B------:R-:W-:Y:S02]  /*2ad0*/  F2FP.BF16.F32.PACK_AB R4, R5, R4 ;  /* 0x000000040504723e */ /* 0x000fe400000010ff */
[----:B------:R-:W-:-:S02]  /*2ae0*/  F2FP.BF16.F32.PACK_AB R5, R7, R6 ;  /* 0x000000060705723e */ /* 0x000fc400000010ff */
[----:B------:R-:W-:Y:S02]  /*2af0*/  F2FP.BF16.F32.PACK_AB R12, R13, R12 ;  /* 0x0000000c0d0c723e */ /* 0x000fe400000010ff */
[----:B------:R-:W-:Y:S02]  /*2b00*/  F2FP.BF16.F32.PACK_AB R6, R9, R8 ;  /* 0x000000080906723e */ /* 0x000fe400000010ff */
[----:B------:R-:W-:Y:S02]  /*2b10*/  F2FP.BF16.F32.PACK_AB R7, R11, R10 ;  /* 0x0000000a0b07723e */ /* 0x000fe400000010ff */
[----:B------:R-:W-:Y:S02]  /*2b20*/  F2FP.BF16.F32.PACK_AB R13, R15, R14 ;  /* 0x0000000e0f0d723e */ /* 0x000fe400000010ff */
[----:B------:R-:W-:Y:S01]  /*2b30*/  F2FP.BF16.F32.PACK_AB R20, R21, R20 ;  /* 0x000000141514723e */ /* 0x000fe200000010ff */
[----:B--2---:R2:W-:Y:S01]  /*2b40*/  STS.128 [R0+UR8], R4 ;  /* 0x0000000400007988 */ /* 0x0045e20008000c08 */
[----:B------:R-:W-:-:S02]  /*2b50*/  F2FP.BF16.F32.PACK_AB R14, R17, R16 ;  /* 0x00000010110e723e */ /* 0x000fc400000010ff */
[----:B------:R-:W-:Y:S02]  /*2b60*/  F2FP.BF16.F32.PACK_AB R15, R19, R18 ;  /* 0x00000012130f723e */ /* 0x000fe400000010ff */
[----:B------:R-:W-:Y:S02]  /*2b70*/  F2FP.BF16.F32.PACK_AB R21, R23, R22 ;  /* 0x000000161715723e */ /* 0x000fe400000010ff */
[----:B------:R-:W-:Y:S01]  /*2b80*/  F2FP.BF16.F32.PACK_AB R28, R29, R28 ;  /* 0x0000001c1d1c723e */ /* 0x000fe200000010ff */
[----:B------:R2:W-:Y:S01]  /*2b90*/  STS.128 [R2+UR8], R12 ;  /* 0x0000000c02007988 */ /* 0x0005e20008000c08 */
[----:B------:R-:W-:Y:S02]  /*2ba0*/  F2FP.BF16.F32.PACK_AB R22, R25, R24 ;  /* 0x000000181916723e */ /* 0x000fe400000010ff */
[----:B------:R-:W-:Y:S02]  /*2bb0*/  F2FP.BF16.F32.PACK_AB R23, R27, R26 ;  /* 0x0000001a1b17723e */ /* 0x000fe400000010ff */
[----:B------:R-:W-:-:S02]  /*2bc0*/  F2FP.BF16.F32.PACK_AB R29, R31, R30 ;  /* 0x0000001e1f1d723e */ /* 0x000fc400000010ff */
[----:B------:R-:W-:Y:S01]  /*2bd0*/  F2FP.BF16.F32.PACK_AB R30, R33, R32 ;  /* 0x00000020211e723e */ /* 0x000fe200000010ff */
[----:B------:R2:W-:Y:S01]  /*2be0*/  STS.128 [R3+UR8], R20 ;  /* 0x0000001403007988 */ /* 0x0005e20008000c08 */
[----:B------:R-:W-:Y:S02]  /*2bf0*/  F2FP.BF16.F32.PACK_AB R31, R35, R34 ;  /* 0x00000022231f723e */ /* 0x000fe400000010ff */
[----:B------:R-:W-:-:S05]  /*2c00*/  LOP3.LUT R8, R0, 0x30, RZ, 0x3c, !PT ;  /* 0x0000003000087812 */ /* 0x000fca00078e3cff */
[----:B------:R2:W-:Y:S01]  /*2c10*/  STS.128 [R8+UR8], R28 ;  /* 0x0000001c08007988 */ /* 0x0005e20008000c08 */
[----:B------:R3:W-:Y:S06]  /*2c20*/  MEMBAR.ALL.CTA ;  /* 0x0000000000007992 */ /* 0x0007ec0000008000 */
[----:B---3--:R-:W3:Y:S02]  /*2c30*/  FENCE.VIEW.ASYNC.S ;  /* 0x00000000000073c6 */ /* 0x008ee40000000000 */
[----:B---3--:R-:W-:Y:S06]  /*2c40*/  BAR.SYNC.DEFER_BLOCKING 0x0 ;  /* 0x0000000000007b1d */ /* 0x008fec0000010000 */
[----:B------:R2:W-:Y:S01]  /*2c50*/  @UP1 UTMASTG.2D [UR8], [UR14] ;  /* 0x000000080e0013b5 */ /* 0x0005e20008008000 */
[----:B------:R0:W-:Y:S01]  /*2c60*/  UTMACMDFLUSH ;  /* 0x00000000000079b7 */ /* 0x0001e20000000000 */
[----:B------:R-:W-:-:S04]  /*2c70*/  DEPBAR.LE SB0, 0x0 ;  /* 0x000080000000791a */ /* 0x000fc80000000000 */
[----:B------:R-:W-:Y:S08]  /*2c80*/  BAR.SYNC.DEFER_BLOCKING 0x0 ;  /* 0x0000000000007b1d */ /* 0x000ff00000010000 */
[----:B------:R-:W-:Y:S06]  /*2c90*/  BAR.SYNC.DEFER_BLOCKING 0x0 ;  /* 0x0000000000007b1d */ /* 0x000fec0000010000 */
[----:B--2---:R-:W-:Y:S05]  /*2ca0*/  @P2 BRA `(.L_x_75) ;  /* 0x0000000000a02947 */ /* 0x004fea0003800000 */
[----:B------:R-:W2:Y:S01]  /*2cb0*/  S2UR UR5, SR_CgaCtaId ;  /* 0x00000000000579c3 */ /* 0x000ea20000008800 */
[----:B------:R-:W-:Y:S01]  /*2cc0*/  NOP ;  /* 0x0000000000007918 */ /* 0x000fe20000000000 */
[----:B------:R-:W-:Y:S01]  /*2cd0*/  UMOV UR4, 0x50 ;  /* 0x0000005000047882 */ /* 0x000fe20000000000 */
[----:B------:R-:W-:Y:S02]  /*2ce0*/  IMAD.U32 R0, RZ, RZ, UR12 ;  /* 0x0000000cff007e24 */ /* 0x000fe4000f8e00ff */
[----:B------:R-:W-:Y:S02]  /*2cf0*/  IMAD.MOV.U32 R3, RZ, RZ, 0x3 ;  /* 0x00000003ff037424 */ /* 0x000fe400078e00ff */
[----:B------:R-:W-:Y:S01]  /*2d00*/  IMAD.MOV.U32 R7, RZ, RZ, 0x1 ;  /* 0x00000001ff077424 */ /* 0x000fe200078e00ff */
[----:B------:R-:W-:-:S04]  /*2d10*/  LOP3.LUT R0, R0, 0xffff, RZ, 0xc0, !PT ;  /* 0x0000ffff00007812 */ /* 0x000fc800078ec0ff */
[----:B------:R-:W-:-:S05]  /*2d20*/  SHF.R.U32.HI R0, RZ, 0x5, R0 ;  /* 0x00000005ff007819 */ /* 0x000fca0000011600 */
[----:B------:R-:W-:Y:S01]  /*2d30*/  VIADD R2, R0, 0x10 ;  /* 0x0000001000027836 */ /* 0x000fe20000000000 */
[----:B------:R-:W-:Y:S01]  /*2d40*/  SHF.L.U32 R0, R3, R0, RZ ;  /* 0x0000000003007219 */ /* 0x000fe200000006ff */
[----:B--2---:R-:W-:-:S03]  /*2d50*/  ULEA UR6, UR5, UR4, 0x18 ;  /* 0x0000000405067291 */ /* 0x004fc6000f8ec0ff */
[----:B------:R-:W-:-:S04]  /*2d60*/  SHF.L.U32 R3, R7, R2, RZ ;  /* 0x0000000207037219 */ /* 0x000fc800000006ff */
[----:B------:R-:W-:Y:S02]  /*2d70*/  LOP3.LUT R0, R3, R0, RZ, 0xfc, !PT ;  /* 0x0000000003007212 */ /* 0x000fe400078efcff */
[----:B------:R-:W2:Y:S02]  /*2d80*/  LDS R5, [UR6] ;  /* 0x00000006ff057984 */ /* 0x000ea40008000800 */
[C---:B------:R-:W-:Y:S02]  /*2d90*/  LOP3.LUT R2, R0.reuse, 0xffff, RZ, 0xc0, !PT ;  /* 0x0000ffff00027812 */ /* 0x040fe400078ec0ff */
[----:B--2---:R-:W-:-:S04]  /*2da0*/  LOP3.LUT R3, R0, 0xffff, R5, 0x80, !PT ;  /* 0x0000ffff00037812 */ /* 0x004fc800078e8005 */
[----:B------:R-:W-:-:S13]  /*2db0*/  ISETP.NE.AND P0, PT, R3, R2, PT ;  /* 0x000000020300720c */ /* 0x000fda0003f05270 */
[----:B------:R-:W-:Y:S05]  /*2dc0*/  @P0 BRA `(.L_x_76) ;  /* 0x0000000000500947 */ /* 0x000fea0003800000 */
[----:B------:R-:W-:Y:S02]  /*2dd0*/  SHF.R.U32.HI R5, RZ, 0x10, R5 ;  /* 0x00000010ff057819 */ /* 0x000fe40000011605 */
[----:B------:R-:W-:-:S04]  /*2de0*/  SHF.R.U32.HI R2, RZ, 0x10, R0 ;  /* 0x00000010ff027819 */ /* 0x000fc80000011600 */
[----:B------:R-:W-:-:S04]  /*2df0*/  LOP3.LUT R5, R5, R2, RZ, 0xc0, !PT ;  /* 0x0000000205057212 */ /* 0x000fc800078ec0ff */
[----:B------:R-:W-:-:S13]  /*2e00*/  ISETP.NE.AND P0, PT, R5, R2, PT ;  /* 0x000000020500720c */ /* 0x000fda0003f05270 */
[----:B------:R-:W-:Y:S05]  /*2e10*/  @P0 BRA `(.L_x_77) ;  /* 0x0000000000300947 */ /* 0x000fea0003800000 */
[----:B------:R-:W-:Y:S01]  /*2e20*/  R2UR UR4, R0 ;  /* 0x00000000000472ca */ /* 0x000fe200000e0000 */
[----:B------:R-:W-:Y:S01]  /*2e30*/  VOTEU.ANY UR5, UPT, PT ;  /* 0x0000000000057886 */ /* 0x000fe200038e0100 */
[----:B------:R-:W2:Y:S01]  /*2e40*/  S2R R0, SR_LANEID ;  /* 0x0000000000007919 */ /* 0x000ea20000000000 */
[----:B------:R-:W-:-:S10]  /*2e50*/  UFLO.U32 UR5, UR5 ;  /* 0x00000005000572bd */ /* 0x000fd400080e0000 */
[----:B------:R-:W-:-:S06]  /*2e60*/  ULOP3.LUT UR4, URZ, UR4, URZ, 0x33, !UPT ;  /* 0x00000004ff047292 */ /* 0x000fcc000f8e33ff */
[----:B------:R-:W-:-:S04]  /*2e70*/  IMAD.U32 R2, RZ, RZ, UR4 ;  /* 0x00000004ff027e24 */ /* 0x000fc8000f8e00ff */
[----:B------:R-:W3:Y:S02]  /*2e80*/  REDUX UR7, R2 ;  /* 0x00000000020773c4 */ /* 0x000ee40000000000 */
[----:B------:R4:W-:Y:S01]  /*2e90*/  UTCATOMSWS.AND URZ, UR4 ;  /* 0x0000000400ff79e3 */ /* 0x0009e20008000000 */
[----:B--2---:R-:W-:Y:S01]  /*2ea0*/  ISETP.EQ.U32.AND P0, PT, R0, UR5, PT ;  /* 0x0000000500007c0c */ /* 0x004fe2000bf02070 */
[----:B---3--:R-:W-:-:S12]  /*2eb0*/  IMAD.U32 R0, RZ, RZ, UR7 ;  /* 0x00000007ff007e24 */ /* 0x008fd8000f8e00ff */
[----:B------:R4:W-:Y:S01]  /*2ec0*/  @P0 ATOMS.AND RZ, [UR6], R0 ;  /* 0x00000000ffff098c */ /* 0x0009e2000a800006 */
[----:B------:R-:W-:Y:S05]  /*2ed0*/  BRA `(.L_x_75) ;  /* 0x0000000000147947 */ /* 0x000fea0003800000 */
.L_x_77:
[----:B------:R-:W-:-:S07]  /*2ee0*/  MOV R2, 0x2f00 ;  /* 0x00002f0000027802 */ /* 0x000fce0000000f00 */
[----:B-1----:R-:W-:Y:S05]  /*2ef0*/  CALL.REL.NOINC `($__internal_0_$__cuda_sm10x_tcgen05_guardrail_trap_col_being_dealloced_not_returned_by_alloc) ;  /* 0x0000000000447944 */ /* 0x002fea0003c00000 */
[----:B------:R-:W-:Y:S05]  /*2f00*/  BRA `(.L_x_75) ;  /* 0x0000000000087947 */ /* 0x000fea0003800000 */
.L_x_76:
[----:B------:R-:W-:-:S07]  /*2f10*/  MOV R2, 0x2f30 ;  /* 0x00002f3000027802 */ /* 0x000fce0000000f00 */
[----:B-1----:R-:W-:Y:S05]  /*2f20*/  CALL.REL.NOINC `($__internal_2_$__cuda_sm10x_tcgen05_guardrail_trap_unallocated_columns_being_dealloced) ;  /* 0x0000000000507944 */ /* 0x002fea0003c00000 */
.L_x_75:
[----:B------:R-:W-:Y:S01]  /*2f30*/  NOP ;  /* 0x0000000000007918 */ /* 0x000fe20000000000 */
[----:B----4-:R-:W-:Y:S05]  /*2f40*/  EXIT ;  /* 0x000000000000794d */ /* 0x010fea0003800000 */
.L_x_60:
[----:B------:R-:W2:Y:S02]  /*2f50*/  SYNCS.PHASECHK.TRANS64.TRYWAIT P0, [UR8+0x20000], RZ ;  /* 0x020000ffff0075a7 */ /* 0x000ea40008001108 */
[----:B--2---:R-:W-:Y:S05]  /*2f60*/  @!P0 BRA `(.L_x_60) ;  /* 0xfffffffc00f88947 */ /* 0x004fea000383ffff */
[----:B------:R-:W-:Y:S05]  /*2f70*/  BRA `(.L_x_78) ;  /* 0xffffffec00547947 */ /* 0x000fea000383ffff */
.L_x_62:
[----:B------:R-:W2:Y:S02]  /*2f80*/  SYNCS.PHASECHK.TRANS64.TRYWAIT P1, [UR8+0x20020], RZ ;  /* 0x020020ffff0075a7 */ /* 0x000ea40008021108 */
[----:B--2---:R-:W-:Y:S05]  /*2f90*/  @!P1 BRA `(.L_x_62) ;  /* 0xfffffffc00f89947 */ /* 0x004fea000383ffff */
[----:B------:R-:W-:Y:S05]  /*2fa0*/  BRA `(.L_x_79) ;  /* 0xfffffff000407947 */ /* 0x000fea000383ffff */
.L_x_63:
[----:B------:R-:W3:Y:S02]  /*2fb0*/  SYNCS.PHASECHK.TRANS64.TRYWAIT P0, [UR35+0x20000], R3 ;  /* 0x02000003ff0075a7 */ /* 0x000ee40008001123 */
[----:B---3--:R-:W-:Y:S05]  /*2fc0*/  @!P0 BRA `(.L_x_63) ;  /* 0xfffffffc00f88947 */ /* 0x008fea000383ffff */
[----:B------:R-:W-:Y:S05]  /*2fd0*/  BRA `(.L_x_80) ;  /* 0xfffffff000c07947 */ /* 0x000fea000383ffff */
.L_x_65:
[----:B------:R-:W3:Y:S02]  /*2fe0*/  SYNCS.PHASECHK.TRANS64.TRYWAIT P0, [UR35+0x20020], R3 ;  /* 0x02002003ff0075a7 */ /* 0x000ee40008001123 */
[----:B---3--:R-:W-:Y:S05]  /*2ff0*/  @!P0 BRA `(.L_x_65) ;  /* 0xfffffffc00f88947 */ /* 0x008fea000383ffff */
[----:B------:R-:W-:Y:S05]  /*3000*/  BRA `(.L_x_81) ;  /* 0xfffffff400d87947 */ /* 0x000fea000383ffff */
        .weak           $__internal_0_$__cuda_sm10x_tcgen05_guardrail_trap_col_being_dealloced_not_returned_by_alloc
        .type           $__internal_0_$__cuda_sm10x_tcgen05_guardrail_trap_col_being_dealloced_not_returned_by_alloc,@function
        .size           $__internal_0_$__cuda_sm10x_tcgen05_guardrail_trap_col_being_dealloced_not_returned_by_alloc,($__internal_1_$__cuda_sm10x_tcgen05_guardrail_trap_phase_invalid_during_alloc - $__internal_0_$__cuda_sm10x_tcgen05_guardrail_trap_col_being_dealloced_not_returned_by_alloc)
$__internal_0_$__cuda_sm10x_tcgen05_guardrail_trap_col_being_dealloced_not_returned_by_alloc:
[----:B------:R-:W-:Y:S05]  /*3010*/  BPT.TRAP 0x1 ;  /* 0x000000040000795c */ /* 0x000fea0000300000 */
[----:B------:R-:W-:-:S04]  /*3020*/  IMAD.MOV.U32 R3, RZ, RZ, 0x0 ;  /* 0x00000000ff037424 */ /* 0x000fc800078e00ff */
[----:B------:R-:W-:Y:S05]  /*3030*/  RET.REL.NODEC R2 `(gluon_tcgen05) ;  /* 0xffffffcc02f07950 */ /* 0x000fea0003c3ffff */
        .weak           $__internal_1_$__cuda_sm10x_tcgen05_guardrail_trap_phase_invalid_during_alloc
        .type           $__internal_1_$__cuda_sm10x_tcgen05_guardrail_trap_phase_invalid_during_alloc,@function
        .size           $__internal_1_$__cuda_sm10x_tcgen05_guardrail_trap_phase_invalid_during_alloc,($__internal_2_$__cuda_sm10x_tcgen05_guardrail_trap_unallocated_columns_being_dealloced - $__internal_1_$__cuda_sm10x_tcgen05_guardrail_trap_phase_invalid_during_alloc)
$__internal_1_$__cuda_sm10x_tcgen05_guardrail_trap_phase_invalid_during_alloc:
[----:B------:R-:W-:Y:S05]  /*3040*/  BPT.TRAP 0x1 ;  /* 0x000000040000795c */ /* 0x000fea0000300000 */
[----:B------:R-:W-:-:S04]  /*3050*/  IMAD.MOV.U32 R3, RZ, RZ, 0x0 ;  /* 0x00000000ff037424 */ /* 0x000fc800078e00ff */
[----:B------:R-:W-:Y:S05]  /*3060*/  RET.REL.NODEC R2 `(gluon_tcgen05) ;  /* 0xffffffcc02e47950 */ /* 0x000fea0003c3ffff */
        .weak           $__internal_2_$__cuda_sm10x_tcgen05_guardrail_trap_unallocated_columns_being_dealloced
        .type           $__internal_2_$__cuda_sm10x_tcgen05_guardrail_trap_unallocated_columns_being_dealloced,@function
        .size           $__internal_2_$__cuda_sm10x_tcgen05_guardrail_trap_unallocated_columns_being_dealloced,(.L_x_85 - $__internal_2_$__cuda_sm10x_tcgen05_guardrail_trap_unallocated_columns_being_dealloced)
$__internal_2_$__cuda_sm10x_tcgen05_guardrail_trap_unallocated_columns_being_dealloced:
[----:B------:R-:W-:Y:S05]  /*3070*/  BPT.TRAP 0x1 ;  /* 0x000000040000795c */ /* 0x000fea0000300000 */
[----:B------:R-:W-:-:S04]  /*3080*/  IMAD.MOV.U32 R3, RZ, RZ, 0x0 ;  /* 0x00000000ff037424 */ /* 0x000fc800078e00ff */
[----:B------:R-:W-:Y:S05]  /*3090*/  RET.REL.NODEC R2 `(gluon_tcgen05) ;  /* 0xffffffcc02d87950 */ /* 0x000fea0003c3ffff */
.L_x_82:
[----:B------:R-:W-:-:S00]  /*30a0*/  BRA `(.L_x_82) ;  /* 0xfffffffc00fc7947 */ /* 0x000fc0000383ffff */
[----:B------:R-:W-:-:S00]  /*30b0*/  NOP ;  /* 0x0000000000007918 */ /* 0x000fc00000000000 */
        /* <DEDUP_REMOVED lines=12> */
.L_x_85:


//--------------------- .nv.shared.gluon_tcgen05  --------------------------
	.section	.nv.shared.gluon_tcgen05,"aw",@nobits
	.sectionflags	@""
	.align	16
	.zero		1024


//--------------------- .nv.shared.reserved.0     --------------------------
	.section	.nv.shared.reserved.0,"aw",@nobits
	.align	8
	.weak		__nv_reservedSMEM_offset_0_alias
	.size		__nv_reservedSMEM_offset_0_alias, 0, 64
	.other		__nv_reservedSMEM_offset_0_alias,@"STO_CUDA_RESERVED_SHARED STV_DEFAULT"
__nv_reservedSMEM_offset_0_alias:
	.zero		0
.nv.shared.reserved.0:
	.zero		64
	.weak		__nv_reservedSMEM_allocation_phase
	.type		__nv_reservedSMEM_allocation_phase,@object
	.size		__nv_reservedSMEM_allocation_phase,(.L_0 - __nv_reservedSMEM_allocation_phase)
__nv_reservedSMEM_allocation_phase:
	.zero		1
.L_0:
	.zero		7
	.weak		__nv_reservedSMEM_devtool_atexit_pc
	.type		__nv_reservedSMEM_devtool_atexit_pc,@object
	.size		__nv_reservedSMEM_devtool_atexit_pc,(__nv_reservedSMEM_allocation_mask - __nv_reservedSMEM_devtool_atexit_pc)
__nv_reservedSMEM_devtool_atexit_pc:
	.zero		8
	.weak		__nv_reservedSMEM_allocation_mask
	.type		__nv_reservedSMEM_allocation_mask,@object
	.size		__nv_reservedSMEM_allocation_mask,(.L_2 - __nv_reservedSMEM_allocation_mask)
__nv_reservedSMEM_allocation_mask:
	.zero		4
.L_2:


//--------------------- .nv.constant0.gluon_tcgen05 --------------------------
	.section	.nv.constant0.gluon_tcgen05,"a",@progbits
	.sectionflags	@""
	.align	4
.nv.constant0.gluon_tcgen05:
	.zero		976


//--------------------- SYMBOLS --------------------------

	.type		.nv.reservedSmem.offset0,@object
	.size		.nv.reservedSmem.offset0,0x4
	.type		.nv.reservedSmem.cap,@object
	.size		.nv.reservedSmem.cap,0x4
